//
// Generated by NVIDIA NVVM Compiler
//
// Compiler Build ID: CL-36424714
// Cuda compilation tools, release 13.0, V13.0.88
// Based on NVVM 20.0.0
//

.version 9.0
.target sm_100
.address_size 64

	// .globl	_Z24processMandelbrotElementPdS_S_S_S_S_S_S_S_Piidddddd
.func  (.param .align 16 .b8 func_retval0[16]) __internal_trig_reduction_slowpathd
(
	.param .b64 __internal_trig_reduction_slowpathd_param_0
)
;
.global .align 8 .b8 __cudart_i2opi_d[144] = {8, 93, 141, 31, 177, 95, 251, 107, 234, 146, 82, 138, 247, 57, 7, 61, 123, 241, 229, 235, 199, 186, 39, 117, 45, 234, 95, 158, 102, 63, 70, 79, 183, 9, 203, 39, 207, 126, 54, 109, 31, 109, 10, 90, 139, 17, 47, 239, 15, 152, 5, 222, 255, 151, 248, 31, 59, 40, 249, 189, 139, 95, 132, 156, 244, 57, 83, 131, 57, 214, 145, 57, 65, 126, 95, 180, 38, 112, 156, 233, 132, 68, 187, 46, 245, 53, 130, 232, 62, 167, 41, 177, 28, 235, 29, 254, 28, 146, 209, 9, 234, 46, 73, 6, 224, 210, 77, 66, 58, 110, 36, 183, 97, 197, 187, 222, 171, 99, 81, 254, 65, 144, 67, 60, 153, 149, 98, 219, 192, 221, 52, 245, 209, 87, 39, 252, 41, 21, 68, 78, 110, 131, 249, 162};
.global .align 16 .b8 __cudart_sin_cos_coeffs[128] = {70, 210, 176, 44, 241, 229, 90, 190, 146, 227, 172, 105, 227, 29, 199, 62, 161, 98, 219, 25, 160, 1, 42, 191, 24, 8, 17, 17, 17, 17, 129, 63, 84, 85, 85, 85, 85, 85, 197, 191, 0, 0, 0, 0, 0, 0, 0, 0, 0, 0, 0, 0, 0, 0, 0, 0, 100, 129, 253, 32, 131, 255, 168, 189, 40, 133, 239, 193, 167, 238, 33, 62, 217, 230, 6, 142, 79, 126, 146, 190, 233, 188, 221, 25, 160, 1, 250, 62, 71, 93, 193, 22, 108, 193, 86, 191, 81, 85, 85, 85, 85, 85, 165, 63, 0, 0, 0, 0, 0, 0, 224, 191, 0, 0, 0, 0, 0, 0, 240, 63};

.visible .entry _Z24processMandelbrotElementPdS_S_S_S_S_S_S_S_Piidddddd(
	.param .u64 .ptr .align 1 _Z24processMandelbrotElementPdS_S_S_S_S_S_S_S_Piidddddd_param_0,
	.param .u64 .ptr .align 1 _Z24processMandelbrotElementPdS_S_S_S_S_S_S_S_Piidddddd_param_1,
	.param .u64 .ptr .align 1 _Z24processMandelbrotElementPdS_S_S_S_S_S_S_S_Piidddddd_param_2,
	.param .u64 .ptr .align 1 _Z24processMandelbrotElementPdS_S_S_S_S_S_S_S_Piidddddd_param_3,
	.param .u64 .ptr .align 1 _Z24processMandelbrotElementPdS_S_S_S_S_S_S_S_Piidddddd_param_4,
	.param .u64 .ptr .align 1 _Z24processMandelbrotElementPdS_S_S_S_S_S_S_S_Piidddddd_param_5,
	.param .u64 .ptr .align 1 _Z24processMandelbrotElementPdS_S_S_S_S_S_S_S_Piidddddd_param_6,
	.param .u64 .ptr .align 1 _Z24processMandelbrotElementPdS_S_S_S_S_S_S_S_Piidddddd_param_7,
	.param .u64 .ptr .align 1 _Z24processMandelbrotElementPdS_S_S_S_S_S_S_S_Piidddddd_param_8,
	.param .u64 .ptr .align 1 _Z24processMandelbrotElementPdS_S_S_S_S_S_S_S_Piidddddd_param_9,
	.param .u32 _Z24processMandelbrotElementPdS_S_S_S_S_S_S_S_Piidddddd_param_10,
	.param .f64 _Z24processMandelbrotElementPdS_S_S_S_S_S_S_S_Piidddddd_param_11,
	.param .f64 _Z24processMandelbrotElementPdS_S_S_S_S_S_S_S_Piidddddd_param_12,
	.param .f64 _Z24processMandelbrotElementPdS_S_S_S_S_S_S_S_Piidddddd_param_13,
	.param .f64 _Z24processMandelbrotElementPdS_S_S_S_S_S_S_S_Piidddddd_param_14,
	.param .f64 _Z24processMandelbrotElementPdS_S_S_S_S_S_S_S_Piidddddd_param_15,
	.param .f64 _Z24processMandelbrotElementPdS_S_S_S_S_S_S_S_Piidddddd_param_16
)
{
	.reg .pred 	%p<49>;
	.reg .b32 	%r<96>;
	.reg .b64 	%rd<76>;
	.reg .b64 	%fd<363>;

	ld.param.u64 	%rd19, [_Z24processMandelbrotElementPdS_S_S_S_S_S_S_S_Piidddddd_param_9];
	ld.param.u32 	%r34, [_Z24processMandelbrotElementPdS_S_S_S_S_S_S_S_Piidddddd_param_10];
	ld.param.f64 	%fd71, [_Z24processMandelbrotElementPdS_S_S_S_S_S_S_S_Piidddddd_param_13];
	mov.u32 	%r35, %ctaid.x;
	mov.u32 	%r36, %ctaid.y;
	mov.u32 	%r37, %nctaid.x;
	mad.lo.s32 	%r38, %r36, %r37, %r35;
	mov.u32 	%r39, %tid.x;
	mov.u32 	%r40, %ntid.x;
	mov.u32 	%r41, %tid.y;
	mov.u32 	%r42, %ntid.y;
	mad.lo.s32 	%r43, %r38, %r42, %r41;
	mad.lo.s32 	%r1, %r43, %r40, %r39;
	setp.ge.s32 	%p3, %r1, %r34;
	@%p3 bra 	$L__BB0_47;
	cvta.to.global.u64 	%rd20, %rd19;
	mul.wide.s32 	%rd21, %r1, 4;
	add.s64 	%rd1, %rd20, %rd21;
	ld.global.u32 	%r44, [%rd1];
	setp.eq.s32 	%p4, %r44, 1;
	@%p4 bra 	$L__BB0_47;
	ld.param.f64 	%fd343, [_Z24processMandelbrotElementPdS_S_S_S_S_S_S_S_Piidddddd_param_16];
	ld.param.u64 	%rd73, [_Z24processMandelbrotElementPdS_S_S_S_S_S_S_S_Piidddddd_param_6];
	ld.param.u64 	%rd72, [_Z24processMandelbrotElementPdS_S_S_S_S_S_S_S_Piidddddd_param_5];
	ld.param.u64 	%rd71, [_Z24processMandelbrotElementPdS_S_S_S_S_S_S_S_Piidddddd_param_4];
	ld.param.u64 	%rd70, [_Z24processMandelbrotElementPdS_S_S_S_S_S_S_S_Piidddddd_param_3];
	ld.param.u64 	%rd69, [_Z24processMandelbrotElementPdS_S_S_S_S_S_S_S_Piidddddd_param_2];
	ld.param.u64 	%rd68, [_Z24processMandelbrotElementPdS_S_S_S_S_S_S_S_Piidddddd_param_1];
	ld.param.u64 	%rd67, [_Z24processMandelbrotElementPdS_S_S_S_S_S_S_S_Piidddddd_param_0];
	cvta.to.global.u64 	%rd22, %rd67;
	mul.wide.s32 	%rd23, %r1, 8;
	add.s64 	%rd2, %rd22, %rd23;
	ld.global.f64 	%fd73, [%rd2];
	cvta.to.global.u64 	%rd24, %rd70;
	add.s64 	%rd3, %rd24, %rd23;
	ld.global.f64 	%fd74, [%rd3];
	mul.f64 	%fd75, %fd74, 0d3FE0000000000000;
	fma.rn.f64 	%fd76, %fd343, %fd75, %fd73;
	st.global.f64 	[%rd2], %fd76;
	cvta.to.global.u64 	%rd25, %rd68;
	add.s64 	%rd4, %rd25, %rd23;
	ld.global.f64 	%fd77, [%rd4];
	cvta.to.global.u64 	%rd26, %rd71;
	add.s64 	%rd5, %rd26, %rd23;
	ld.global.f64 	%fd78, [%rd5];
	mul.f64 	%fd79, %fd78, 0d3FE0000000000000;
	fma.rn.f64 	%fd80, %fd343, %fd79, %fd77;
	st.global.f64 	[%rd4], %fd80;
	cvta.to.global.u64 	%rd27, %rd69;
	add.s64 	%rd6, %rd27, %rd23;
	ld.global.f64 	%fd81, [%rd6];
	cvta.to.global.u64 	%rd28, %rd72;
	add.s64 	%rd7, %rd28, %rd23;
	ld.global.f64 	%fd82, [%rd7];
	mul.f64 	%fd83, %fd82, 0d3FE0000000000000;
	fma.rn.f64 	%fd84, %fd343, %fd83, %fd81;
	st.global.f64 	[%rd6], %fd84;
	ld.global.f64 	%fd85, [%rd2];
	ld.global.f64 	%fd86, [%rd4];
	mul.f64 	%fd87, %fd86, %fd86;
	fma.rn.f64 	%fd88, %fd85, %fd85, %fd87;
	sqrt.rn.f64 	%fd89, %fd88;
	cvta.to.global.u64 	%rd29, %rd73;
	add.s64 	%rd8, %rd29, %rd23;
	st.global.f64 	[%rd8], %fd89;
	ld.global.f64 	%fd90, [%rd4];
	ld.global.f64 	%fd91, [%rd2];
	div.rn.f64 	%fd1, %fd90, %fd91;
	abs.f64 	%fd2, %fd1;
	setp.leu.f64 	%p5, %fd2, 0d3FF0000000000000;
	mov.f64 	%fd344, %fd2;
	@%p5 bra 	$L__BB0_4;
	rcp.approx.ftz.f64 	%fd92, %fd2;
	neg.f64 	%fd93, %fd2;
	fma.rn.f64 	%fd94, %fd93, %fd92, 0d3FF0000000000000;
	fma.rn.f64 	%fd95, %fd94, %fd94, %fd94;
	fma.rn.f64 	%fd96, %fd95, %fd92, %fd92;
	setp.eq.f64 	%p6, %fd2, 0d7FF0000000000000;
	selp.f64 	%fd344, 0d0000000000000000, %fd96, %p6;
$L__BB0_4:
	ld.param.f64 	%fd340, [_Z24processMandelbrotElementPdS_S_S_S_S_S_S_S_Piidddddd_param_11];
	ld.param.u64 	%rd74, [_Z24processMandelbrotElementPdS_S_S_S_S_S_S_S_Piidddddd_param_7];
	setp.gt.f64 	%p7, %fd2, 0d3FF0000000000000;
	mul.f64 	%fd97, %fd344, %fd344;
	fma.rn.f64 	%fd98, %fd97, 0dBEF53E1D2A25FF7E, 0d3F2D3B63DBB65B49;
	fma.rn.f64 	%fd99, %fd98, %fd97, 0dBF5312788DDE082E;
	fma.rn.f64 	%fd100, %fd99, %fd97, 0d3F6F9690C8249315;
	fma.rn.f64 	%fd101, %fd100, %fd97, 0dBF82CF5AABC7CF0D;
	fma.rn.f64 	%fd102, %fd101, %fd97, 0d3F9162B0B2A3BFDE;
	fma.rn.f64 	%fd103, %fd102, %fd97, 0dBF9A7256FEB6FC6B;
	fma.rn.f64 	%fd104, %fd103, %fd97, 0d3FA171560CE4A489;
	fma.rn.f64 	%fd105, %fd104, %fd97, 0dBFA4F44D841450E4;
	fma.rn.f64 	%fd106, %fd105, %fd97, 0d3FA7EE3D3F36BB95;
	fma.rn.f64 	%fd107, %fd106, %fd97, 0dBFAAD32AE04A9FD1;
	fma.rn.f64 	%fd108, %fd107, %fd97, 0d3FAE17813D66954F;
	fma.rn.f64 	%fd109, %fd108, %fd97, 0dBFB11089CA9A5BCD;
	fma.rn.f64 	%fd110, %fd109, %fd97, 0d3FB3B12B2DB51738;
	fma.rn.f64 	%fd111, %fd110, %fd97, 0dBFB745D022F8DC5C;
	fma.rn.f64 	%fd112, %fd111, %fd97, 0d3FBC71C709DFE927;
	fma.rn.f64 	%fd113, %fd112, %fd97, 0dBFC2492491FA1744;
	fma.rn.f64 	%fd114, %fd113, %fd97, 0d3FC99999999840D2;
	fma.rn.f64 	%fd115, %fd114, %fd97, 0dBFD555555555544C;
	mul.f64 	%fd116, %fd97, %fd115;
	fma.rn.f64 	%fd117, %fd116, %fd344, %fd344;
	mov.f64 	%fd118, 0d3FF921FB54442D18;
	sub.f64 	%fd119, %fd118, %fd117;
	selp.f64 	%fd120, %fd119, %fd117, %p7;
	copysign.f64 	%fd347, %fd1, %fd120;
	cvta.to.global.u64 	%rd30, %rd74;
	add.s64 	%rd9, %rd30, %rd23;
	st.global.f64 	[%rd9], %fd347;
	ld.global.f64 	%fd121, [%rd8];
	setp.leu.f64 	%p8, %fd121, %fd340;
	@%p8 bra 	$L__BB0_6;
	mov.b32 	%r45, 1;
	st.global.u32 	[%rd1], %r45;
	ld.global.f64 	%fd347, [%rd9];
$L__BB0_6:
	setp.geu.f64 	%p9, %fd347, 0d0000000000000000;
	@%p9 bra 	$L__BB0_15;
	abs.f64 	%fd8, %fd71;
	setp.eq.f64 	%p10, %fd8, 0d7FF0000000000000;
	mul.f64 	%fd122, %fd71, 0d3FE45F306DC9C883;
	cvt.rni.s32.f64 	%r2, %fd122;
	cvt.rn.f64.s32 	%fd123, %r2;
	fma.rn.f64 	%fd124, %fd123, 0dBFF921FB54442D18, %fd71;
	fma.rn.f64 	%fd125, %fd123, 0dBC91A62633145C00, %fd124;
	fma.rn.f64 	%fd9, %fd123, 0dB97B839A252049C0, %fd125;
	setp.ltu.f64 	%p11, %fd8, 0d41E0000000000000;
	mov.f64 	%fd126, 0d0000000000000000;
	mul.rn.f64 	%fd10, %fd71, %fd126;
	or.pred  	%p1, %p10, %p11;
	mov.u64 	%rd34, __cudart_sin_cos_coeffs;
$L__BB0_8:
	setp.eq.f64 	%p12, %fd8, 0d7FF0000000000000;
	add.f64 	%fd127, %fd71, %fd347;
	st.global.f64 	[%rd9], %fd127;
	ld.global.f64 	%fd16, [%rd3];
	mov.b32 	%r85, 1;
	mov.f64 	%fd349, %fd10;
	@%p12 bra 	$L__BB0_12;
	setp.ltu.f64 	%p13, %fd8, 0d41E0000000000000;
	mov.f64 	%fd349, %fd9;
	mov.u32 	%r84, %r2;
	@%p13 bra 	$L__BB0_11;
	{ // callseq 0, 0
	.param .b64 param0;
	st.param.f64 	[param0], %fd71;
	.param .align 16 .b8 retval0[16];
	call.uni (retval0), 
	__internal_trig_reduction_slowpathd, 
	(
	param0
	);
	ld.param.f64 	%fd349, [retval0];
	ld.param.b32 	%r84, [retval0+8];
	} // callseq 0
$L__BB0_11:
	add.s32 	%r85, %r84, 1;
$L__BB0_12:
	setp.eq.f64 	%p14, %fd8, 0d7FF0000000000000;
	selp.b32 	%r86, 0, %r2, %p14;
	selp.f64 	%fd350, %fd10, %fd9, %p14;
	shl.b32 	%r48, %r85, 6;
	cvt.u64.u32 	%rd32, %r48;
	and.b64  	%rd33, %rd32, 64;
	add.s64 	%rd35, %rd34, %rd33;
	mul.rn.f64 	%fd129, %fd349, %fd349;
	and.b32  	%r49, %r85, 1;
	setp.eq.b32 	%p15, %r49, 1;
	selp.f64 	%fd130, 0dBDA8FF8320FD8164, 0d3DE5DB65F9785EBA, %p15;
	ld.global.nc.v2.f64 	{%fd131, %fd132}, [%rd35];
	fma.rn.f64 	%fd133, %fd130, %fd129, %fd131;
	fma.rn.f64 	%fd134, %fd133, %fd129, %fd132;
	ld.global.nc.v2.f64 	{%fd135, %fd136}, [%rd35+16];
	fma.rn.f64 	%fd137, %fd134, %fd129, %fd135;
	fma.rn.f64 	%fd138, %fd137, %fd129, %fd136;
	ld.global.nc.v2.f64 	{%fd139, %fd140}, [%rd35+32];
	fma.rn.f64 	%fd141, %fd138, %fd129, %fd139;
	fma.rn.f64 	%fd142, %fd141, %fd129, %fd140;
	fma.rn.f64 	%fd143, %fd142, %fd349, %fd349;
	fma.rn.f64 	%fd144, %fd142, %fd129, 0d3FF0000000000000;
	selp.f64 	%fd145, %fd144, %fd143, %p15;
	and.b32  	%r50, %r85, 2;
	setp.eq.s32 	%p16, %r50, 0;
	mov.f64 	%fd146, 0d0000000000000000;
	sub.f64 	%fd147, %fd146, %fd145;
	selp.f64 	%fd21, %fd145, %fd147, %p16;
	ld.global.f64 	%fd22, [%rd5];
	@%p1 bra 	$L__BB0_14;
	{ // callseq 1, 0
	.param .b64 param0;
	st.param.f64 	[param0], %fd71;
	.param .align 16 .b8 retval0[16];
	call.uni (retval0), 
	__internal_trig_reduction_slowpathd, 
	(
	param0
	);
	ld.param.f64 	%fd350, [retval0];
	ld.param.b32 	%r86, [retval0+8];
	} // callseq 1
$L__BB0_14:
	shl.b32 	%r52, %r86, 6;
	cvt.u64.u32 	%rd36, %r52;
	and.b64  	%rd37, %rd36, 64;
	add.s64 	%rd39, %rd34, %rd37;
	mul.rn.f64 	%fd149, %fd350, %fd350;
	and.b32  	%r53, %r86, 1;
	setp.eq.b32 	%p17, %r53, 1;
	selp.f64 	%fd150, 0dBDA8FF8320FD8164, 0d3DE5DB65F9785EBA, %p17;
	ld.global.nc.v2.f64 	{%fd151, %fd152}, [%rd39];
	fma.rn.f64 	%fd153, %fd150, %fd149, %fd151;
	fma.rn.f64 	%fd154, %fd153, %fd149, %fd152;
	ld.global.nc.v2.f64 	{%fd155, %fd156}, [%rd39+16];
	fma.rn.f64 	%fd157, %fd154, %fd149, %fd155;
	fma.rn.f64 	%fd158, %fd157, %fd149, %fd156;
	ld.global.nc.v2.f64 	{%fd159, %fd160}, [%rd39+32];
	fma.rn.f64 	%fd161, %fd158, %fd149, %fd159;
	fma.rn.f64 	%fd162, %fd161, %fd149, %fd160;
	fma.rn.f64 	%fd163, %fd162, %fd350, %fd350;
	fma.rn.f64 	%fd164, %fd162, %fd149, 0d3FF0000000000000;
	selp.f64 	%fd165, %fd164, %fd163, %p17;
	and.b32  	%r54, %r86, 2;
	setp.eq.s32 	%p18, %r54, 0;
	mov.f64 	%fd166, 0d0000000000000000;
	sub.f64 	%fd167, %fd166, %fd165;
	selp.f64 	%fd168, %fd165, %fd167, %p18;
	mul.f64 	%fd169, %fd22, %fd168;
	mul.f64 	%fd170, %fd16, %fd21;
	sub.f64 	%fd171, %fd170, %fd169;
	mul.f64 	%fd172, %fd16, %fd168;
	fma.rn.f64 	%fd173, %fd22, %fd21, %fd172;
	st.global.f64 	[%rd5], %fd173;
	st.global.f64 	[%rd3], %fd171;
	ld.global.f64 	%fd347, [%rd9];
	setp.lt.f64 	%p19, %fd347, 0d0000000000000000;
	@%p19 bra 	$L__BB0_8;
$L__BB0_15:
	setp.leu.f64 	%p20, %fd347, %fd71;
	@%p20 bra 	$L__BB0_24;
	abs.f64 	%fd12, %fd71;
	setp.eq.f64 	%p21, %fd12, 0d7FF0000000000000;
	mul.f64 	%fd174, %fd71, 0d3FE45F306DC9C883;
	cvt.rni.s32.f64 	%r3, %fd174;
	cvt.rn.f64.s32 	%fd175, %r3;
	fma.rn.f64 	%fd176, %fd175, 0dBFF921FB54442D18, %fd71;
	fma.rn.f64 	%fd177, %fd175, 0dBC91A62633145C00, %fd176;
	fma.rn.f64 	%fd13, %fd175, 0dB97B839A252049C0, %fd177;
	setp.ltu.f64 	%p22, %fd12, 0d41E0000000000000;
	mov.f64 	%fd178, 0d0000000000000000;
	mul.rn.f64 	%fd14, %fd71, %fd178;
	or.pred  	%p2, %p21, %p22;
	mov.u64 	%rd42, __cudart_sin_cos_coeffs;
$L__BB0_17:
	setp.eq.f64 	%p23, %fd12, 0d7FF0000000000000;
	sub.f64 	%fd179, %fd347, %fd71;
	st.global.f64 	[%rd9], %fd179;
	ld.global.f64 	%fd27, [%rd3];
	mov.b32 	%r88, 1;
	mov.f64 	%fd353, %fd14;
	@%p23 bra 	$L__BB0_21;
	setp.ltu.f64 	%p24, %fd12, 0d41E0000000000000;
	mov.f64 	%fd353, %fd13;
	mov.u32 	%r87, %r3;
	@%p24 bra 	$L__BB0_20;
	{ // callseq 2, 0
	.param .b64 param0;
	st.param.f64 	[param0], %fd71;
	.param .align 16 .b8 retval0[16];
	call.uni (retval0), 
	__internal_trig_reduction_slowpathd, 
	(
	param0
	);
	ld.param.f64 	%fd353, [retval0];
	ld.param.b32 	%r87, [retval0+8];
	} // callseq 2
$L__BB0_20:
	add.s32 	%r88, %r87, 1;
$L__BB0_21:
	setp.eq.f64 	%p25, %fd12, 0d7FF0000000000000;
	selp.b32 	%r89, 0, %r3, %p25;
	selp.f64 	%fd354, %fd14, %fd13, %p25;
	shl.b32 	%r57, %r88, 6;
	cvt.u64.u32 	%rd40, %r57;
	and.b64  	%rd41, %rd40, 64;
	add.s64 	%rd43, %rd42, %rd41;
	mul.rn.f64 	%fd181, %fd353, %fd353;
	and.b32  	%r58, %r88, 1;
	setp.eq.b32 	%p26, %r58, 1;
	selp.f64 	%fd182, 0dBDA8FF8320FD8164, 0d3DE5DB65F9785EBA, %p26;
	ld.global.nc.v2.f64 	{%fd183, %fd184}, [%rd43];
	fma.rn.f64 	%fd185, %fd182, %fd181, %fd183;
	fma.rn.f64 	%fd186, %fd185, %fd181, %fd184;
	ld.global.nc.v2.f64 	{%fd187, %fd188}, [%rd43+16];
	fma.rn.f64 	%fd189, %fd186, %fd181, %fd187;
	fma.rn.f64 	%fd190, %fd189, %fd181, %fd188;
	ld.global.nc.v2.f64 	{%fd191, %fd192}, [%rd43+32];
	fma.rn.f64 	%fd193, %fd190, %fd181, %fd191;
	fma.rn.f64 	%fd194, %fd193, %fd181, %fd192;
	fma.rn.f64 	%fd195, %fd194, %fd353, %fd353;
	fma.rn.f64 	%fd196, %fd194, %fd181, 0d3FF0000000000000;
	selp.f64 	%fd197, %fd196, %fd195, %p26;
	and.b32  	%r59, %r88, 2;
	setp.eq.s32 	%p27, %r59, 0;
	mov.f64 	%fd198, 0d0000000000000000;
	sub.f64 	%fd199, %fd198, %fd197;
	selp.f64 	%fd32, %fd197, %fd199, %p27;
	ld.global.f64 	%fd33, [%rd5];
	@%p2 bra 	$L__BB0_23;
	{ // callseq 3, 0
	.param .b64 param0;
	st.param.f64 	[param0], %fd71;
	.param .align 16 .b8 retval0[16];
	call.uni (retval0), 
	__internal_trig_reduction_slowpathd, 
	(
	param0
	);
	ld.param.f64 	%fd354, [retval0];
	ld.param.b32 	%r89, [retval0+8];
	} // callseq 3
$L__BB0_23:
	shl.b32 	%r61, %r89, 6;
	cvt.u64.u32 	%rd44, %r61;
	and.b64  	%rd45, %rd44, 64;
	add.s64 	%rd47, %rd42, %rd45;
	mul.rn.f64 	%fd201, %fd354, %fd354;
	and.b32  	%r62, %r89, 1;
	setp.eq.b32 	%p28, %r62, 1;
	selp.f64 	%fd202, 0dBDA8FF8320FD8164, 0d3DE5DB65F9785EBA, %p28;
	ld.global.nc.v2.f64 	{%fd203, %fd204}, [%rd47];
	fma.rn.f64 	%fd205, %fd202, %fd201, %fd203;
	fma.rn.f64 	%fd206, %fd205, %fd201, %fd204;
	ld.global.nc.v2.f64 	{%fd207, %fd208}, [%rd47+16];
	fma.rn.f64 	%fd209, %fd206, %fd201, %fd207;
	fma.rn.f64 	%fd210, %fd209, %fd201, %fd208;
	ld.global.nc.v2.f64 	{%fd211, %fd212}, [%rd47+32];
	fma.rn.f64 	%fd213, %fd210, %fd201, %fd211;
	fma.rn.f64 	%fd214, %fd213, %fd201, %fd212;
	fma.rn.f64 	%fd215, %fd214, %fd354, %fd354;
	fma.rn.f64 	%fd216, %fd214, %fd201, 0d3FF0000000000000;
	selp.f64 	%fd217, %fd216, %fd215, %p28;
	and.b32  	%r63, %r89, 2;
	setp.eq.s32 	%p29, %r63, 0;
	mov.f64 	%fd218, 0d0000000000000000;
	sub.f64 	%fd219, %fd218, %fd217;
	selp.f64 	%fd220, %fd217, %fd219, %p29;
	mul.f64 	%fd221, %fd33, %fd220;
	fma.rn.f64 	%fd222, %fd27, %fd32, %fd221;
	mul.f64 	%fd223, %fd33, %fd32;
	mul.f64 	%fd224, %fd27, %fd220;
	sub.f64 	%fd225, %fd223, %fd224;
	st.global.f64 	[%rd5], %fd225;
	st.global.f64 	[%rd3], %fd222;
	ld.global.f64 	%fd347, [%rd9];
	setp.gt.f64 	%p30, %fd347, %fd71;
	@%p30 bra 	$L__BB0_17;
$L__BB0_24:
	ld.global.f64 	%fd38, [%rd8];
	abs.f64 	%fd39, %fd347;
	setp.neu.f64 	%p31, %fd39, 0d7FF0000000000000;
	@%p31 bra 	$L__BB0_26;
	mov.f64 	%fd231, 0d0000000000000000;
	mul.rn.f64 	%fd357, %fd347, %fd231;
	mov.b32 	%r91, 1;
	bra.uni 	$L__BB0_29;
$L__BB0_26:
	mul.f64 	%fd226, %fd347, 0d3FE45F306DC9C883;
	cvt.rni.s32.f64 	%r90, %fd226;
	cvt.rn.f64.s32 	%fd227, %r90;
	fma.rn.f64 	%fd228, %fd227, 0dBFF921FB54442D18, %fd347;
	fma.rn.f64 	%fd229, %fd227, 0dBC91A62633145C00, %fd228;
	fma.rn.f64 	%fd357, %fd227, 0dB97B839A252049C0, %fd229;
	setp.ltu.f64 	%p32, %fd39, 0d41E0000000000000;
	@%p32 bra 	$L__BB0_28;
	{ // callseq 4, 0
	.param .b64 param0;
	st.param.f64 	[param0], %fd347;
	.param .align 16 .b8 retval0[16];
	call.uni (retval0), 
	__internal_trig_reduction_slowpathd, 
	(
	param0
	);
	ld.param.f64 	%fd357, [retval0];
	ld.param.b32 	%r90, [retval0+8];
	} // callseq 4
$L__BB0_28:
	add.s32 	%r91, %r90, 1;
$L__BB0_29:
	shl.b32 	%r66, %r91, 6;
	cvt.u64.u32 	%rd48, %r66;
	and.b64  	%rd49, %rd48, 64;
	mov.u64 	%rd50, __cudart_sin_cos_coeffs;
	add.s64 	%rd51, %rd50, %rd49;
	mul.rn.f64 	%fd232, %fd357, %fd357;
	and.b32  	%r67, %r91, 1;
	setp.eq.b32 	%p33, %r67, 1;
	selp.f64 	%fd233, 0dBDA8FF8320FD8164, 0d3DE5DB65F9785EBA, %p33;
	ld.global.nc.v2.f64 	{%fd234, %fd235}, [%rd51];
	fma.rn.f64 	%fd236, %fd233, %fd232, %fd234;
	fma.rn.f64 	%fd237, %fd236, %fd232, %fd235;
	ld.global.nc.v2.f64 	{%fd238, %fd239}, [%rd51+16];
	fma.rn.f64 	%fd240, %fd237, %fd232, %fd238;
	fma.rn.f64 	%fd241, %fd240, %fd232, %fd239;
	ld.global.nc.v2.f64 	{%fd242, %fd243}, [%rd51+32];
	fma.rn.f64 	%fd244, %fd241, %fd232, %fd242;
	fma.rn.f64 	%fd245, %fd244, %fd232, %fd243;
	fma.rn.f64 	%fd246, %fd245, %fd357, %fd357;
	fma.rn.f64 	%fd247, %fd245, %fd232, 0d3FF0000000000000;
	selp.f64 	%fd248, %fd247, %fd246, %p33;
	and.b32  	%r68, %r91, 2;
	setp.eq.s32 	%p34, %r68, 0;
	mov.f64 	%fd249, 0d0000000000000000;
	sub.f64 	%fd250, %fd249, %fd248;
	selp.f64 	%fd251, %fd248, %fd250, %p34;
	mul.f64 	%fd252, %fd38, %fd251;
	st.global.f64 	[%rd2], %fd252;
	ld.global.f64 	%fd45, [%rd8];
	ld.global.f64 	%fd46, [%rd9];
	abs.f64 	%fd47, %fd46;
	setp.neu.f64 	%p35, %fd47, 0d7FF0000000000000;
	@%p35 bra 	$L__BB0_31;
	mov.f64 	%fd258, 0d0000000000000000;
	mul.rn.f64 	%fd358, %fd46, %fd258;
	mov.b32 	%r92, 0;
	bra.uni 	$L__BB0_33;
$L__BB0_31:
	mul.f64 	%fd253, %fd46, 0d3FE45F306DC9C883;
	cvt.rni.s32.f64 	%r92, %fd253;
	cvt.rn.f64.s32 	%fd254, %r92;
	fma.rn.f64 	%fd255, %fd254, 0dBFF921FB54442D18, %fd46;
	fma.rn.f64 	%fd256, %fd254, 0dBC91A62633145C00, %fd255;
	fma.rn.f64 	%fd358, %fd254, 0dB97B839A252049C0, %fd256;
	setp.ltu.f64 	%p36, %fd47, 0d41E0000000000000;
	@%p36 bra 	$L__BB0_33;
	{ // callseq 5, 0
	.param .b64 param0;
	st.param.f64 	[param0], %fd46;
	.param .align 16 .b8 retval0[16];
	call.uni (retval0), 
	__internal_trig_reduction_slowpathd, 
	(
	param0
	);
	ld.param.f64 	%fd358, [retval0];
	ld.param.b32 	%r92, [retval0+8];
	} // callseq 5
$L__BB0_33:
	ld.param.f64 	%fd341, [_Z24processMandelbrotElementPdS_S_S_S_S_S_S_S_Piidddddd_param_12];
	shl.b32 	%r71, %r92, 6;
	cvt.u64.u32 	%rd52, %r71;
	and.b64  	%rd53, %rd52, 64;
	add.s64 	%rd55, %rd50, %rd53;
	mul.rn.f64 	%fd259, %fd358, %fd358;
	and.b32  	%r72, %r92, 1;
	setp.eq.b32 	%p37, %r72, 1;
	selp.f64 	%fd260, 0dBDA8FF8320FD8164, 0d3DE5DB65F9785EBA, %p37;
	ld.global.nc.v2.f64 	{%fd261, %fd262}, [%rd55];
	fma.rn.f64 	%fd263, %fd260, %fd259, %fd261;
	fma.rn.f64 	%fd264, %fd263, %fd259, %fd262;
	ld.global.nc.v2.f64 	{%fd265, %fd266}, [%rd55+16];
	fma.rn.f64 	%fd267, %fd264, %fd259, %fd265;
	fma.rn.f64 	%fd268, %fd267, %fd259, %fd266;
	ld.global.nc.v2.f64 	{%fd269, %fd270}, [%rd55+32];
	fma.rn.f64 	%fd271, %fd268, %fd259, %fd269;
	fma.rn.f64 	%fd272, %fd271, %fd259, %fd270;
	fma.rn.f64 	%fd273, %fd272, %fd358, %fd358;
	fma.rn.f64 	%fd274, %fd272, %fd259, 0d3FF0000000000000;
	selp.f64 	%fd275, %fd274, %fd273, %p37;
	and.b32  	%r73, %r92, 2;
	setp.eq.s32 	%p38, %r73, 0;
	mov.f64 	%fd276, 0d0000000000000000;
	sub.f64 	%fd277, %fd276, %fd275;
	selp.f64 	%fd278, %fd275, %fd277, %p38;
	mul.f64 	%fd279, %fd45, %fd278;
	st.global.f64 	[%rd4], %fd279;
	ld.global.f64 	%fd359, [%rd6];
	setp.leu.f64 	%p39, %fd359, %fd341;
	@%p39 bra 	$L__BB0_35;
	ld.param.f64 	%fd342, [_Z24processMandelbrotElementPdS_S_S_S_S_S_S_S_Piidddddd_param_12];
	add.f64 	%fd280, %fd342, %fd342;
	sub.f64 	%fd281, %fd280, %fd359;
	st.global.f64 	[%rd6], %fd281;
	ld.global.f64 	%fd282, [%rd7];
	neg.f64 	%fd283, %fd282;
	st.global.f64 	[%rd7], %fd283;
	ld.global.f64 	%fd359, [%rd6];
$L__BB0_35:
	setp.geu.f64 	%p40, %fd359, 0d0000000000000000;
	@%p40 bra 	$L__BB0_37;
	neg.f64 	%fd284, %fd359;
	st.global.f64 	[%rd6], %fd284;
	ld.global.f64 	%fd285, [%rd7];
	neg.f64 	%fd286, %fd285;
	st.global.f64 	[%rd7], %fd286;
$L__BB0_37:
	ld.global.f64 	%fd55, [%rd3];
	ld.global.f64 	%fd56, [%rd9];
	abs.f64 	%fd57, %fd56;
	setp.neu.f64 	%p41, %fd57, 0d7FF0000000000000;
	@%p41 bra 	$L__BB0_39;
	mov.f64 	%fd292, 0d0000000000000000;
	mul.rn.f64 	%fd361, %fd56, %fd292;
	mov.b32 	%r94, 1;
	bra.uni 	$L__BB0_42;
$L__BB0_39:
	mul.f64 	%fd287, %fd56, 0d3FE45F306DC9C883;
	cvt.rni.s32.f64 	%r93, %fd287;
	cvt.rn.f64.s32 	%fd288, %r93;
	fma.rn.f64 	%fd289, %fd288, 0dBFF921FB54442D18, %fd56;
	fma.rn.f64 	%fd290, %fd288, 0dBC91A62633145C00, %fd289;
	fma.rn.f64 	%fd361, %fd288, 0dB97B839A252049C0, %fd290;
	setp.ltu.f64 	%p42, %fd57, 0d41E0000000000000;
	@%p42 bra 	$L__BB0_41;
	{ // callseq 6, 0
	.param .b64 param0;
	st.param.f64 	[param0], %fd56;
	.param .align 16 .b8 retval0[16];
	call.uni (retval0), 
	__internal_trig_reduction_slowpathd, 
	(
	param0
	);
	ld.param.f64 	%fd361, [retval0];
	ld.param.b32 	%r93, [retval0+8];
	} // callseq 6
$L__BB0_41:
	add.s32 	%r94, %r93, 1;
$L__BB0_42:
	setp.neu.f64 	%p43, %fd57, 0d7FF0000000000000;
	shl.b32 	%r76, %r94, 6;
	cvt.u64.u32 	%rd56, %r76;
	and.b64  	%rd57, %rd56, 64;
	add.s64 	%rd59, %rd50, %rd57;
	mul.rn.f64 	%fd293, %fd361, %fd361;
	and.b32  	%r77, %r94, 1;
	setp.eq.b32 	%p44, %r77, 1;
	selp.f64 	%fd294, 0dBDA8FF8320FD8164, 0d3DE5DB65F9785EBA, %p44;
	ld.global.nc.v2.f64 	{%fd295, %fd296}, [%rd59];
	fma.rn.f64 	%fd297, %fd294, %fd293, %fd295;
	fma.rn.f64 	%fd298, %fd297, %fd293, %fd296;
	ld.global.nc.v2.f64 	{%fd299, %fd300}, [%rd59+16];
	fma.rn.f64 	%fd301, %fd298, %fd293, %fd299;
	fma.rn.f64 	%fd302, %fd301, %fd293, %fd300;
	ld.global.nc.v2.f64 	{%fd303, %fd304}, [%rd59+32];
	fma.rn.f64 	%fd305, %fd302, %fd293, %fd303;
	fma.rn.f64 	%fd306, %fd305, %fd293, %fd304;
	fma.rn.f64 	%fd307, %fd306, %fd361, %fd361;
	fma.rn.f64 	%fd308, %fd306, %fd293, 0d3FF0000000000000;
	selp.f64 	%fd309, %fd308, %fd307, %p44;
	and.b32  	%r78, %r94, 2;
	setp.eq.s32 	%p45, %r78, 0;
	mov.f64 	%fd310, 0d0000000000000000;
	sub.f64 	%fd311, %fd310, %fd309;
	selp.f64 	%fd312, %fd309, %fd311, %p45;
	mul.f64 	%fd63, %fd55, %fd312;
	ld.global.f64 	%fd64, [%rd5];
	@%p43 bra 	$L__BB0_44;
	mov.f64 	%fd318, 0d0000000000000000;
	mul.rn.f64 	%fd362, %fd56, %fd318;
	mov.b32 	%r95, 0;
	bra.uni 	$L__BB0_46;
$L__BB0_44:
	mul.f64 	%fd313, %fd56, 0d3FE45F306DC9C883;
	cvt.rni.s32.f64 	%r95, %fd313;
	cvt.rn.f64.s32 	%fd314, %r95;
	fma.rn.f64 	%fd315, %fd314, 0dBFF921FB54442D18, %fd56;
	fma.rn.f64 	%fd316, %fd314, 0dBC91A62633145C00, %fd315;
	fma.rn.f64 	%fd362, %fd314, 0dB97B839A252049C0, %fd316;
	setp.ltu.f64 	%p46, %fd57, 0d41E0000000000000;
	@%p46 bra 	$L__BB0_46;
	{ // callseq 7, 0
	.param .b64 param0;
	st.param.f64 	[param0], %fd56;
	.param .align 16 .b8 retval0[16];
	call.uni (retval0), 
	__internal_trig_reduction_slowpathd, 
	(
	param0
	);
	ld.param.f64 	%fd362, [retval0];
	ld.param.b32 	%r95, [retval0+8];
	} // callseq 7
$L__BB0_46:
	ld.param.u64 	%rd75, [_Z24processMandelbrotElementPdS_S_S_S_S_S_S_S_Piidddddd_param_8];
	shl.b32 	%r81, %r95, 6;
	cvt.u64.u32 	%rd60, %r81;
	and.b64  	%rd61, %rd60, 64;
	add.s64 	%rd63, %rd50, %rd61;
	mul.rn.f64 	%fd319, %fd362, %fd362;
	and.b32  	%r82, %r95, 1;
	setp.eq.b32 	%p47, %r82, 1;
	selp.f64 	%fd320, 0dBDA8FF8320FD8164, 0d3DE5DB65F9785EBA, %p47;
	ld.global.nc.v2.f64 	{%fd321, %fd322}, [%rd63];
	fma.rn.f64 	%fd323, %fd320, %fd319, %fd321;
	fma.rn.f64 	%fd324, %fd323, %fd319, %fd322;
	ld.global.nc.v2.f64 	{%fd325, %fd326}, [%rd63+16];
	fma.rn.f64 	%fd327, %fd324, %fd319, %fd325;
	fma.rn.f64 	%fd328, %fd327, %fd319, %fd326;
	ld.global.nc.v2.f64 	{%fd329, %fd330}, [%rd63+32];
	fma.rn.f64 	%fd331, %fd328, %fd319, %fd329;
	fma.rn.f64 	%fd332, %fd331, %fd319, %fd330;
	fma.rn.f64 	%fd333, %fd332, %fd362, %fd362;
	fma.rn.f64 	%fd334, %fd332, %fd319, 0d3FF0000000000000;
	selp.f64 	%fd335, %fd334, %fd333, %p47;
	and.b32  	%r83, %r95, 2;
	setp.eq.s32 	%p48, %r83, 0;
	mov.f64 	%fd336, 0d0000000000000000;
	sub.f64 	%fd337, %fd336, %fd335;
	selp.f64 	%fd338, %fd335, %fd337, %p48;
	fma.rn.f64 	%fd339, %fd64, %fd338, %fd63;
	cvta.to.global.u64 	%rd64, %rd75;
	mul.wide.s32 	%rd65, %r1, 8;
	add.s64 	%rd66, %rd64, %rd65;
	st.global.f64 	[%rd66], %fd339;
$L__BB0_47:
	ret;

}
.func  (.param .align 16 .b8 func_retval0[16]) __internal_trig_reduction_slowpathd(
	.param .b64 __internal_trig_reduction_slowpathd_param_0
)
{
	.local .align 8 .b8 	__local_depot1[40];
	.reg .b64 	%SP;
	.reg .b64 	%SPL;
	.reg .pred 	%p<10>;
	.reg .b32 	%r<47>;
	.reg .b64 	%rd<74>;
	.reg .b64 	%fd<5>;

	mov.u64 	%SPL, __local_depot1;
	ld.param.f64 	%fd4, [__internal_trig_reduction_slowpathd_param_0];
	add.u64 	%rd1, %SPL, 0;
	{
	.reg .b32 %temp; 
	mov.b64 	{%temp, %r1}, %fd4;
	}
	shr.u32 	%r2, %r1, 20;
	and.b32  	%r3, %r2, 2047;
	setp.eq.s32 	%p1, %r3, 2047;
	mov.b32 	%r46, 0;
	@%p1 bra 	$L__BB1_9;
	add.s32 	%r20, %r3, -1024;
	mov.b64 	%rd20, %fd4;
	shl.b64 	%rd2, %rd20, 11;
	shr.u32 	%r4, %r20, 6;
	sub.s32 	%r45, 15, %r4;
	sub.s32 	%r21, 19, %r4;
	setp.lt.u32 	%p2, %r20, 128;
	selp.b32 	%r6, 18, %r21, %p2;
	setp.ge.s32 	%p3, %r45, %r6;
	mov.b64 	%rd70, 0;
	@%p3 bra 	$L__BB1_4;
	add.s32 	%r23, %r6, %r4;
	neg.s32 	%r43, %r23;
	or.b64  	%rd3, %rd2, -9223372036854775808;
	mov.b64 	%rd70, 0;
	mov.b32 	%r42, 0;
	mov.u64 	%rd25, __cudart_i2opi_d;
	mov.u32 	%r44, %r45;
$L__BB1_3:
	.pragma "nounroll";
	mul.wide.s32 	%rd22, %r42, 8;
	add.s64 	%rd23, %rd1, %rd22;
	mul.wide.s32 	%rd24, %r44, 8;
	add.s64 	%rd26, %rd25, %rd24;
	ld.global.nc.u64 	%rd27, [%rd26];
	{
	.reg .u32 %r0, %r1, %r2, %r3, %alo, %ahi, %blo, %bhi, %clo, %chi;
	mov.b64 	{%alo,%ahi}, %rd27;
	mov.b64 	{%blo,%bhi}, %rd3;
	mov.b64 	{%clo,%chi}, %rd70;
	mad.lo.cc.u32 	%r0, %alo, %blo, %clo;
	madc.hi.cc.u32 	%r1, %alo, %blo, %chi;
	madc.hi.u32 	%r2, %alo, %bhi, 0;
	mad.lo.cc.u32 	%r1, %alo, %bhi, %r1;
	madc.hi.cc.u32 	%r2, %ahi, %blo, %r2;
	madc.hi.u32 	%r3, %ahi, %bhi, 0;
	mad.lo.cc.u32 	%r1, %ahi, %blo, %r1;
	madc.lo.cc.u32 	%r2, %ahi, %bhi, %r2;
	addc.u32 	%r3, %r3, 0;
	mov.b64 	%rd28, {%r0,%r1};
	mov.b64 	%rd70, {%r2,%r3};
	}
	st.local.u64 	[%rd23], %rd28;
	add.s32 	%r44, %r44, 1;
	add.s32 	%r43, %r43, 1;
	add.s32 	%r42, %r42, 1;
	setp.ne.s32 	%p4, %r43, -15;
	mov.u32 	%r45, %r6;
	@%p4 bra 	$L__BB1_3;
$L__BB1_4:
	cvt.s64.s32 	%rd29, %r45;
	cvt.u64.u32 	%rd30, %r4;
	add.s64 	%rd31, %rd30, %rd29;
	shl.b64 	%rd32, %rd31, 3;
	add.s64 	%rd33, %rd1, %rd32;
	st.local.u64 	[%rd33+-120], %rd70;
	and.b32  	%r15, %r2, 63;
	ld.local.u64 	%rd72, [%rd1+16];
	ld.local.u64 	%rd71, [%rd1+24];
	setp.eq.s32 	%p5, %r15, 0;
	@%p5 bra 	$L__BB1_6;
	shl.b64 	%rd34, %rd71, %r15;
	shr.u64 	%rd35, %rd72, 1;
	xor.b32  	%r24, %r15, 63;
	shr.u64 	%rd36, %rd35, %r24;
	or.b64  	%rd71, %rd34, %rd36;
	ld.local.u64 	%rd37, [%rd1+8];
	shl.b64 	%rd38, %rd72, %r15;
	shr.u64 	%rd39, %rd37, 1;
	shr.u64 	%rd40, %rd39, %r24;
	or.b64  	%rd72, %rd38, %rd40;
$L__BB1_6:
	and.b32  	%r25, %r1, -2147483648;
	shr.u64 	%rd41, %rd71, 62;
	cvt.u32.u64 	%r26, %rd41;
	mov.b64 	{%r27, %r28}, %rd71;
	mov.b64 	{%r29, %r30}, %rd72;
	shf.l.wrap.b32 	%r31, %r30, %r27, 2;
	shf.l.wrap.b32 	%r32, %r27, %r28, 2;
	mov.b64 	%rd42, {%r31, %r32};
	shl.b64 	%rd43, %rd72, 2;
	shr.u64 	%rd44, %rd42, 63;
	cvt.u32.u64 	%r33, %rd44;
	add.s32 	%r34, %r33, %r26;
	setp.eq.s32 	%p6, %r25, 0;
	neg.s32 	%r35, %r34;
	selp.b32 	%r46, %r34, %r35, %p6;
	setp.gt.s64 	%p7, %rd42, -1;
	mov.b64 	%rd45, 0;
	{
	.reg .u32 %r0, %r1, %r2, %r3, %a0, %a1, %a2, %a3, %b0, %b1, %b2, %b3;
	mov.b64 	{%a0,%a1}, %rd45;
	mov.b64 	{%a2,%a3}, %rd45;
	mov.b64 	{%b0,%b1}, %rd43;
	mov.b64 	{%b2,%b3}, %rd42;
	sub.cc.u32 	%r0, %a0, %b0;
	subc.cc.u32 	%r1, %a1, %b1;
	subc.cc.u32 	%r2, %a2, %b2;
	subc.u32 	%r3, %a3, %b3;
	mov.b64 	%rd46, {%r0,%r1};
	mov.b64 	%rd47, {%r2,%r3};
	}
	xor.b32  	%r36, %r25, -2147483648;
	selp.b64 	%rd73, %rd42, %rd47, %p7;
	selp.b64 	%rd14, %rd43, %rd46, %p7;
	selp.b32 	%r17, %r25, %r36, %p7;
	clz.b64 	%r37, %rd73;
	cvt.u64.u32 	%rd15, %r37;
	setp.eq.s32 	%p8, %r37, 0;
	@%p8 bra 	$L__BB1_8;
	cvt.u32.u64 	%r38, %rd15;
	and.b32  	%r39, %r38, 63;
	shl.b64 	%rd48, %rd73, %r39;
	shr.u64 	%rd49, %rd14, 1;
	not.b32 	%r40, %r38;
	and.b32  	%r41, %r40, 63;
	shr.u64 	%rd50, %rd49, %r41;
	or.b64  	%rd73, %rd48, %rd50;
$L__BB1_8:
	mov.b64 	%rd51, -3958705157555305931;
	{
	.reg .u32 %r0, %r1, %r2, %r3, %alo, %ahi, %blo, %bhi;
	mov.b64 	{%alo,%ahi}, %rd73;
	mov.b64 	{%blo,%bhi}, %rd51;
	mul.lo.u32 	%r0, %alo, %blo;
	mul.hi.u32 	%r1, %alo, %blo;
	mad.lo.cc.u32 	%r1, %alo, %bhi, %r1;
	madc.hi.u32 	%r2, %alo, %bhi, 0;
	mad.lo.cc.u32 	%r1, %ahi, %blo, %r1;
	madc.hi.cc.u32 	%r2, %ahi, %blo, %r2;
	madc.hi.u32 	%r3, %ahi, %bhi, 0;
	mad.lo.cc.u32 	%r2, %ahi, %bhi, %r2;
	addc.u32 	%r3, %r3, 0;
	mov.b64 	%rd52, {%r0,%r1};
	mov.b64 	%rd53, {%r2,%r3};
	}
	setp.gt.s64 	%p9, %rd53, 0;
	{
	.reg .u32 %r0, %r1, %r2, %r3, %a0, %a1, %a2, %a3, %b0, %b1, %b2, %b3;
	mov.b64 	{%a0,%a1}, %rd52;
	mov.b64 	{%a2,%a3}, %rd53;
	mov.b64 	{%b0,%b1}, %rd52;
	mov.b64 	{%b2,%b3}, %rd53;
	add.cc.u32 	%r0, %a0, %b0;
	addc.cc.u32 	%r1, %a1, %b1;
	addc.cc.u32 	%r2, %a2, %b2;
	addc.u32 	%r3, %a3, %b3;
	mov.b64 	%rd54, {%r0,%r1};
	mov.b64 	%rd55, {%r2,%r3};
	}
	selp.b64 	%rd56, %rd55, %rd53, %p9;
	selp.s64 	%rd57, -1, 0, %p9;
	sub.s64 	%rd58, %rd57, %rd15;
	cvt.u64.u32 	%rd59, %r17;
	shl.b64 	%rd60, %rd59, 32;
	add.s64 	%rd61, %rd56, 1;
	shr.u64 	%rd62, %rd61, 10;
	add.s64 	%rd63, %rd62, 1;
	shr.u64 	%rd64, %rd63, 1;
	shl.b64 	%rd65, %rd58, 52;
	add.s64 	%rd66, %rd65, %rd64;
	add.s64 	%rd67, %rd66, 4602678819172646912;
	or.b64  	%rd68, %rd67, %rd60;
	mov.b64 	%fd4, %rd68;
$L__BB1_9:
	st.param.f64 	[func_retval0], %fd4;
	st.param.b32 	[func_retval0+8], %r46;
	ret;

}


// ===== COMPILED SASS (sm_100) =====

	.target	sm_100

	.elftype	@"ET_EXEC"


//--------------------- .note.nv.tkinfo           --------------------------
	.section	.note.nv.tkinfo,"",@"SHT_NOTE"
	.sectionflags	@"SHF_NOTE_NV_TKINFO"
	.tkinfo
        /*0018*/ 	.word	0x00000002
        /*0030*/ 	.string	""
        /*0030*/ 	.string	"ptxas"
        /*0030*/ 	.string	"Cuda compilation tools, release 13.0, V13.0.88"
        /*0030*/ 	.string	"Build cuda_13.0.r13.0/compiler.36424714_0"
        /*0030*/ 	.string	"-arch sm_100 -m 64 "



//--------------------- .note.nv.cuinfo           --------------------------
	.section	.note.nv.cuinfo,"",@"SHT_NOTE"
	.sectionflags	@"SHF_NOTE_NV_CUINFO"
        /*0018*/ 	.short	0x0002
        /*001a*/ 	.short	0x0064
        /*001c*/ 	.short	0x0082
	.zero		2


//--------------------- .nv.info                  --------------------------
	.section	.nv.info,"",@"SHT_CUDA_INFO"
	.align	4


	//----- nvinfo : EIATTR_REGCOUNT
	.align		4
        /*0000*/ 	.byte	0x04, 0x2f
        /*0002*/ 	.short	(.L_3 - .L_2)
	.align		4
.L_2:
        /*0004*/ 	.word	index@(_Z24processMandelbrotElementPdS_S_S_S_S_S_S_S_Piidddddd)
        /*0008*/ 	.word	0x00000034


	//----- nvinfo : EIATTR_FRAME_SIZE
	.align		4
.L_3:
        /*000c*/ 	.byte	0x04, 0x11
        /*000e*/ 	.short	(.L_5 - .L_4)
	.align		4
.L_4:
        /*0010*/ 	.word	index@($_Z24processMandelbrotElementPdS_S_S_S_S_S_S_S_Piidddddd$__internal_trig_reduction_slowpathd)
        /*0014*/ 	.word	0x00000028


	//----- nvinfo : EIATTR_FRAME_SIZE
	.align		4
.L_5:
        /*0018*/ 	.byte	0x04, 0x11
        /*001a*/ 	.short	(.L_7 - .L_6)
	.align		4
.L_6:
        /*001c*/ 	.word	index@($__internal_1_$__cuda_sm20_dsqrt_rn_f64_mediumpath_v1)
        /*0020*/ 	.word	0x00000028


	//----- nvinfo : EIATTR_FRAME_SIZE
	.align		4
.L_7:
        /*0024*/ 	.byte	0x04, 0x11
        /*0026*/ 	.short	(.L_9 - .L_8)
	.align		4
.L_8:
        /*0028*/ 	.word	index@($__internal_0_$__cuda_sm20_div_rn_f64_full)
        /*002c*/ 	.word	0x00000028


	//----- nvinfo : EIATTR_FRAME_SIZE
	.align		4
.L_9:
        /*0030*/ 	.byte	0x04, 0x11
        /*0032*/ 	.short	(.L_11 - .L_10)
	.align		4
.L_10:
        /*0034*/ 	.word	index@(_Z24processMandelbrotElementPdS_S_S_S_S_S_S_S_Piidddddd)
        /*0038*/ 	.word	0x00000028


	//----- nvinfo : EIATTR_MIN_STACK_SIZE
	.align		4
.L_11:
        /*003c*/ 	.byte	0x04, 0x12
        /*003e*/ 	.short	(.L_13 - .L_12)
	.align		4
.L_12:
        /*0040*/ 	.word	index@(_Z24processMandelbrotElementPdS_S_S_S_S_S_S_S_Piidddddd)
        /*0044*/ 	.word	0x00000028
.L_13:


//--------------------- .nv.compat                --------------------------
	.section	.nv.compat,"",@"SHT_CUDA_COMPAT_INFO"
	.align	4
        /*0000*/ 	.byte	0x02, 0x09, 0x00, 0x00, 0x02, 0x02, 0x01, 0x00, 0x02, 0x05, 0x05, 0x00, 0x03, 0x07, 0x01, 0x01
        /*0010*/ 	.byte	0x02, 0x03, 0x00, 0x00, 0x02, 0x06, 0x01, 0x00, 0x04, 0x0b, 0x08, 0x00, 0x01, 0x00, 0x00, 0x00
        /*0020*/ 	.byte	0x00, 0x00, 0x00, 0x00


//--------------------- .nv.info._Z24processMandelbrotElementPdS_S_S_S_S_S_S_S_Piidddddd --------------------------
	.section	.nv.info._Z24processMandelbrotElementPdS_S_S_S_S_S_S_S_Piidddddd,"",@"SHT_CUDA_INFO"
	.sectionflags	@""
	.align	4


	//----- nvinfo : EIATTR_CUDA_API_VERSION
	.align		4
        /*0000*/ 	.byte	0x04, 0x37
        /*0002*/ 	.short	(.L_15 - .L_14)
.L_14:
        /*0004*/ 	.word	0x00000082


	//----- nvinfo : EIATTR_KPARAM_INFO
	.align		4
.L_15:
        /*0008*/ 	.byte	0x04, 0x17
        /*000a*/ 	.short	(.L_17 - .L_16)
.L_16:
        /*000c*/ 	.word	0x00000000
        /*0010*/ 	.short	0x0010
        /*0012*/ 	.short	0x0080
        /*0014*/ 	.byte	0x00, 0xf0, 0x21, 0x00


	//----- nvinfo : EIATTR_KPARAM_INFO
	.align		4
.L_17:
        /*0018*/ 	.byte	0x04, 0x17
        /*001a*/ 	.short	(.L_19 - .L_18)
.L_18:
        /*001c*/ 	.word	0x00000000
        /*0020*/ 	.short	0x000f
        /*0022*/ 	.short	0x0078
        /*0024*/ 	.byte	0x00, 0xf0, 0x21, 0x00


	//----- nvinfo : EIATTR_KPARAM_INFO
	.align		4
.L_19:
        /*0028*/ 	.byte	0x04, 0x17
        /*002a*/ 	.short	(.L_21 - .L_20)
.L_20:
        /*002c*/ 	.word	0x00000000
        /*0030*/ 	.short	0x000e
        /*0032*/ 	.short	0x0070
        /*0034*/ 	.byte	0x00, 0xf0, 0x21, 0x00


	//----- nvinfo : EIATTR_KPARAM_INFO
	.align		4
.L_21:
        /*0038*/ 	.byte	0x04, 0x17
        /*003a*/ 	.short	(.L_23 - .L_22)
.L_22:
        /*003c*/ 	.word	0x00000000
        /*0040*/ 	.short	0x000d
        /*0042*/ 	.short	0x0068
        /*0044*/ 	.byte	0x00, 0xf0, 0x21, 0x00


	//----- nvinfo : EIATTR_KPARAM_INFO
	.align		4
.L_23:
        /*0048*/ 	.byte	0x04, 0x17
        /*004a*/ 	.short	(.L_25 - .L_24)
.L_24:
        /*004c*/ 	.word	0x00000000
        /*0050*/ 	.short	0x000c
        /*0052*/ 	.short	0x0060
        /*0054*/ 	.byte	0x00, 0xf0, 0x21, 0x00


	//----- nvinfo : EIATTR_KPARAM_INFO
	.align		4
.L_25:
        /*0058*/ 	.byte	0x04, 0x17
        /*005a*/ 	.short	(.L_27 - .L_26)
.L_26:
        /*005c*/ 	.word	0x00000000
        /*0060*/ 	.short	0x000b
        /*0062*/ 	.short	0x0058
        /*0064*/ 	.byte	0x00, 0xf0, 0x21, 0x00


	//----- nvinfo : EIATTR_KPARAM_INFO
	.align		4
.L_27:
        /*0068*/ 	.byte	0x04, 0x17
        /*006a*/ 	.short	(.L_29 - .L_28)
.L_28:
        /*006c*/ 	.word	0x00000000
        /*0070*/ 	.short	0x000a
        /*0072*/ 	.short	0x0050
        /*0074*/ 	.byte	0x00, 0xf0, 0x11, 0x00


	//----- nvinfo : EIATTR_KPARAM_INFO
	.align		4
.L_29:
        /*0078*/ 	.byte	0x04, 0x17
        /*007a*/ 	.short	(.L_31 - .L_30)
.L_30:
        /*007c*/ 	.word	0x00000000
        /*0080*/ 	.short	0x0009
        /*0082*/ 	.short	0x0048
        /*0084*/ 	.byte	0x00, 0xf5, 0x21, 0x00


	//----- nvinfo : EIATTR_KPARAM_INFO
	.align		4
.L_31:
        /*0088*/ 	.byte	0x04, 0x17
        /*008a*/ 	.short	(.L_33 - .L_32)
.L_32:
        /*008c*/ 	.word	0x00000000
        /*0090*/ 	.short	0x0008
        /*0092*/ 	.short	0x0040
        /*0094*/ 	.byte	0x00, 0xf5, 0x21, 0x00


	//----- nvinfo : EIATTR_KPARAM_INFO
	.align		4
.L_33:
        /*0098*/ 	.byte	0x04, 0x17
        /*009a*/ 	.short	(.L_35 - .L_34)
.L_34:
        /*009c*/ 	.word	0x00000000
        /*00a0*/ 	.short	0x0007
        /*00a2*/ 	.short	0x0038
        /*00a4*/ 	.byte	0x00, 0xf5, 0x21, 0x00


	//----- nvinfo : EIATTR_KPARAM_INFO
	.align		4
.L_35:
        /*00a8*/ 	.byte	0x04, 0x17
        /*00aa*/ 	.short	(.L_37 - .L_36)
.L_36:
        /*00ac*/ 	.word	0x00000000
        /*00b0*/ 	.short	0x0006
        /*00b2*/ 	.short	0x0030
        /*00b4*/ 	.byte	0x00, 0xf5, 0x21, 0x00


	//----- nvinfo : EIATTR_KPARAM_INFO
	.align		4
.L_37:
        /*00b8*/ 	.byte	0x04, 0x17
        /*00ba*/ 	.short	(.L_39 - .L_38)
.L_38:
        /*00bc*/ 	.word	0x00000000
        /*00c0*/ 	.short	0x0005
        /*00c2*/ 	.short	0x0028
        /*00c4*/ 	.byte	0x00, 0xf5, 0x21, 0x00


	//----- nvinfo : EIATTR_KPARAM_INFO
	.align		4
.L_39:
        /*00c8*/ 	.byte	0x04, 0x17
        /*00ca*/ 	.short	(.L_41 - .L_40)
.L_40:
        /*00cc*/ 	.word	0x00000000
        /*00d0*/ 	.short	0x0004
        /*00d2*/ 	.short	0x0020
        /*00d4*/ 	.byte	0x00, 0xf5, 0x21, 0x00


	//----- nvinfo : EIATTR_KPARAM_INFO
	.align		4
.L_41:
        /*00d8*/ 	.byte	0x04, 0x17
        /*00da*/ 	.short	(.L_43 - .L_42)
.L_42:
        /*00dc*/ 	.word	0x00000000
        /*00e0*/ 	.short	0x0003
        /*00e2*/ 	.short	0x0018
        /*00e4*/ 	.byte	0x00, 0xf5, 0x21, 0x00


	//----- nvinfo : EIATTR_KPARAM_INFO
	.align		4
.L_43:
        /*00e8*/ 	.byte	0x04, 0x17
        /*00ea*/ 	.short	(.L_45 - .L_44)
.L_44:
        /*00ec*/ 	.word	0x00000000
        /*00f0*/ 	.short	0x0002
        /*00f2*/ 	.short	0x0010
        /*00f4*/ 	.byte	0x00, 0xf5, 0x21, 0x00


	//----- nvinfo : EIATTR_KPARAM_INFO
	.align		4
.L_45:
        /*00f8*/ 	.byte	0x04, 0x17
        /*00fa*/ 	.short	(.L_47 - .L_46)
.L_46:
        /*00fc*/ 	.word	0x00000000
        /*0100*/ 	.short	0x0001
        /*0102*/ 	.short	0x0008
        /*0104*/ 	.byte	0x00, 0xf5, 0x21, 0x00


	//----- nvinfo : EIATTR_KPARAM_INFO
	.align		4
.L_47:
        /*0108*/ 	.byte	0x04, 0x17
        /*010a*/ 	.short	(.L_49 - .L_48)
.L_48:
        /*010c*/ 	.word	0x00000000
        /*0110*/ 	.short	0x0000
        /*0112*/ 	.short	0x0000
        /*0114*/ 	.byte	0x00, 0xf5, 0x21, 0x00


	//----- nvinfo : EIATTR_SPARSE_MMA_MASK
	.align		4
.L_49:
        /*0118*/ 	.byte	0x03, 0x50
        /*011a*/ 	.short	0x0000


	//----- nvinfo : EIATTR_MAXREG_COUNT
	.align		4
        /*011c*/ 	.byte	0x03, 0x1b
        /*011e*/ 	.short	0x00ff


	//----- nvinfo : EIATTR_MERCURY_ISA_VERSION
	.align		4
        /*0120*/ 	.byte	0x03, 0x5f
        /*0122*/ 	.short	0x0101


	//----- nvinfo : EIATTR_VRC_CTA_INIT_COUNT
	.align		4
        /*0124*/ 	.byte	0x02, 0x4a
	.zero		1
	.zero		1


	//----- nvinfo : EIATTR_EXIT_INSTR_OFFSETS
	.align		4
        /*0128*/ 	.byte	0x04, 0x1c
        /*012a*/ 	.short	(.L_51 - .L_50)


	//   ....[0]....
.L_50:
        /*012c*/ 	.word	0x000000e0


	//   ....[1]....
        /*0130*/ 	.word	0x00000140


	//   ....[2]....
        /*0134*/ 	.word	0x00002cf0


	//----- nvinfo : EIATTR_CRS_STACK_SIZE
	.align		4
.L_51:
        /*0138*/ 	.byte	0x04, 0x1e
        /*013a*/ 	.short	(.L_53 - .L_52)
.L_52:
        /*013c*/ 	.word	0x00000000


	//----- nvinfo : EIATTR_CBANK_PARAM_SIZE
	.align		4
.L_53:
        /*0140*/ 	.byte	0x03, 0x19
        /*0142*/ 	.short	0x0088


	//----- nvinfo : EIATTR_PARAM_CBANK
	.align		4
        /*0144*/ 	.byte	0x04, 0x0a
        /*0146*/ 	.short	(.L_55 - .L_54)
	.align		4
.L_54:
        /*0148*/ 	.word	index@(.nv.constant0._Z24processMandelbrotElementPdS_S_S_S_S_S_S_S_Piidddddd)
        /*014c*/ 	.short	0x0380
        /*014e*/ 	.short	0x0088


	//----- nvinfo : EIATTR_SW_WAR
	.align		4
.L_55:
        /*0150*/ 	.byte	0x04, 0x36
        /*0152*/ 	.short	(.L_57 - .L_56)
.L_56:
        /*0154*/ 	.word	0x00000008
.L_57:


//--------------------- .nv.callgraph             --------------------------
	.section	.nv.callgraph,"",@"SHT_CUDA_CALLGRAPH"
	.align	4
	.sectionentsize	8
	.align		4
        /*0000*/ 	.word	0x00000000
	.align		4
        /*0004*/ 	.word	0xffffffff
	.align		4
        /*0008*/ 	.word	0x00000000
	.align		4
        /*000c*/ 	.word	0xfffffffe
	.align		4
        /*0010*/ 	.word	0x00000000
	.align		4
        /*0014*/ 	.word	0xfffffffd
	.align		4
        /*0018*/ 	.word	0x00000000
	.align		4
        /*001c*/ 	.word	0xfffffffc


//--------------------- .nv.constant4             --------------------------
	.section	.nv.constant4,"a",@progbits
	.align	8
	.align		8
.nv.constant4:
        /*0000*/ 	.dword	__cudart_i2opi_d
	.align		8
        /*0008*/ 	.dword	__cudart_sin_cos_coeffs


//--------------------- .text._Z24processMandelbrotElementPdS_S_S_S_S_S_S_S_Piidddddd --------------------------
	.section	.text._Z24processMandelbrotElementPdS_S_S_S_S_S_S_S_Piidddddd,"ax",@progbits
	.align	128
        .global         _Z24processMandelbrotElementPdS_S_S_S_S_S_S_S_Piidddddd
        .type           _Z24processMandelbrotElementPdS_S_S_S_S_S_S_S_Piidddddd,@function
        .size           _Z24processMandelbrotElementPdS_S_S_S_S_S_S_S_Piidddddd,(.L_x_59 - _Z24processMandelbrotElementPdS_S_S_S_S_S_S_S_Piidddddd)
        .other          _Z24processMandelbrotElementPdS_S_S_S_S_S_S_S_Piidddddd,@"STO_CUDA_ENTRY STV_DEFAULT"
_Z24processMandelbrotElementPdS_S_S_S_S_S_S_S_Piidddddd:
.text._Z24processMandelbrotElementPdS_S_S_S_S_S_S_S_Piidddddd:
[----:B------:R-:W0:Y:S01]  /*0000*/  LDC R1, c[0x0][0x37c] ;  /* 0x0000df00ff017b82 */ /* 0x000e220000000800 */
[----:B------:R-:W1:Y:S07]  /*0010*/  S2R R0, SR_TID.Y ;  /* 0x0000000000007919 */ /* 0x000e6e0000002200 */
[----:B------:R-:W-:Y:S01]  /*0020*/  S2UR UR4, SR_CTAID.X ;  /* 0x00000000000479c3 */ /* 0x000fe20000002500 */
[----:B------:R-:W2:Y:S01]  /*0030*/  LDCU UR6, c[0x0][0x370] ;  /* 0x00006e00ff0677ac */ /* 0x000ea20008000800 */
[----:B0-----:R-:W-:Y:S01]  /*0040*/  VIADD R1, R1, 0xffffffd8 ;  /* 0xffffffd801017836 */ /* 0x001fe20000000000 */
[----:B------:R-:W0:Y:S01]  /*0050*/  S2R R3, SR_TID.X ;  /* 0x0000000000037919 */ /* 0x000e220000002100 */
[----:B------:R-:W0:Y:S04]  /*0060*/  LDCU UR7, c[0x0][0x360] ;  /* 0x00006c00ff0777ac */ /* 0x000e280008000800 */
[----:B------:R-:W2:Y:S01]  /*0070*/  S2UR UR5, SR_CTAID.Y ;  /* 0x00000000000579c3 */ /* 0x000ea20000002600 */
[----:B------:R-:W3:Y:S07]  /*0080*/  LDCU UR8, c[0x0][0x3d0] ;  /* 0x00007a00ff0877ac */ /* 0x000eee0008000800 */
[----:B------:R-:W1:Y:S01]  /*0090*/  LDC R5, c[0x0][0x364] ;  /* 0x0000d900ff057b82 */ /* 0x000e620000000800 */
[----:B--2---:R-:W-:-:S06]  /*00a0*/  UIMAD UR4, UR5, UR6, UR4 ;  /* 0x00000006050472a4 */ /* 0x004fcc000f8e0204 */
[----:B-1----:R-:W-:-:S04]  /*00b0*/  IMAD R0, R5, UR4, R0 ;  /* 0x0000000405007c24 */ /* 0x002fc8000f8e0200 */
[----:B0-----:R-:W-:-:S05]  /*00c0*/  IMAD R0, R0, UR7, R3 ;  /* 0x0000000700007c24 */ /* 0x001fca000f8e0203 */
[----:B---3--:R-:W-:-:S13]  /*00d0*/  ISETP.GE.AND P0, PT, R0, UR8, PT ;  /* 0x0000000800007c0c */ /* 0x008fda000bf06270 */
[----:B------:R-:W-:Y:S05]  /*00e0*/  @P0 EXIT ;  /* 0x000000000000094d */ /* 0x000fea0003800000 */
[----:B------:R-:W0:Y:S01]  /*00f0*/  LDC.64 R20, c[0x0][0x3c8] ;  /* 0x0000f200ff147b82 */ /* 0x000e220000000a00 */
[----:B------:R-:W1:Y:S01]  /*0100*/  LDCU.64 UR4, c[0x0][0x358] ;  /* 0x00006b00ff0477ac */ /* 0x000e620008000a00 */
[----:B0-----:R-:W-:-:S05]  /*0110*/  IMAD.WIDE R20, R0, 0x4, R20 ;  /* 0x0000000400147825 */ /* 0x001fca00078e0214 */
[----:B-1----:R-:W2:Y:S02]  /*0120*/  LDG.E R2, desc[UR4][R20.64] ;  /* 0x0000000414027981 */ /* 0x002ea4000c1e1900 */
[----:B--2---:R-:W-:-:S13]  /*0130*/  ISETP.NE.AND P0, PT, R2, 0x1, PT ;  /* 0x000000010200780c */ /* 0x004fda0003f05270 */
[----:B------:R-:W-:Y:S05]  /*0140*/  @!P0 EXIT ;  /* 0x000000000000894d */ /* 0x000fea0003800000 */
[----:B------:R-:W0:Y:S01]  /*0150*/  LDC.64 R4, c[0x0][0x398] ;  /* 0x0000e600ff047b82 */ /* 0x000e220000000a00 */
[----:B------:R-:W1:Y:S07]  /*0160*/  LDCU.64 UR6, c[0x0][0x400] ;  /* 0x00008000ff0677ac */ /* 0x000e6e0008000a00 */
[----:B------:R-:W2:Y:S08]  /*0170*/  LDC.64 R6, c[0x0][0x380] ;  /* 0x0000e000ff067b82 */ /* 0x000eb00000000a00 */
[----:B------:R-:W3:Y:S01]  /*0180*/  LDC.64 R12, c[0x0][0x3a0] ;  /* 0x0000e800ff0c7b82 */ /* 0x000ee20000000a00 */
[----:B0-----:R-:W-:-:S07]  /*0190*/  IMAD.WIDE R4, R0, 0x8, R4 ;  /* 0x0000000800047825 */ /* 0x001fce00078e0204 */
[----:B------:R-:W0:Y:S01]  /*01a0*/  LDC.64 R10, c[0x0][0x388] ;  /* 0x0000e200ff0a7b82 */ /* 0x000e220000000a00 */
[----:B------:R-:W4:Y:S01]  /*01b0*/  LDG.E.64 R8, desc[UR4][R4.64] ;  /* 0x0000000404087981 */ /* 0x000f22000c1e1b00 */
[----:B--2---:R-:W-:-:S06]  /*01c0*/  IMAD.WIDE R6, R0, 0x8, R6 ;  /* 0x0000000800067825 */ /* 0x004fcc00078e0206 */
[----:B------:R-:W2:Y:S01]  /*01d0*/  LDC.64 R18, c[0x0][0x3a8] ;  /* 0x0000ea00ff127b82 */ /* 0x000ea20000000a00 */
[----:B------:R-:W1:Y:S07]  /*01e0*/  LDG.E.64 R2, desc[UR4][R6.64] ;  /* 0x0000000406027981 */ /* 0x000e6e000c1e1b00 */
[----:B------:R-:W5:Y:S01]  /*01f0*/  LDC.64 R22, c[0x0][0x390] ;  /* 0x0000e400ff167b82 */ /* 0x000f620000000a00 */
[----:B0-----:R-:W-:Y:S01]  /*0200*/  IMAD.WIDE R10, R0, 0x8, R10 ;  /* 0x00000008000a7825 */ /* 0x001fe200078e020a */
[----:B----4-:R-:W-:-:S08]  /*0210*/  DMUL R8, R8, 0.5 ;  /* 0x3fe0000008087828 */ /* 0x010fd00000000000 */
[----:B-1----:R-:W-:Y:S01]  /*0220*/  DFMA R2, R8, UR6, R2 ;  /* 0x0000000608027c2b */ /* 0x002fe20008000002 */
[----:B---3--:R-:W-:-:S06]  /*0230*/  IMAD.WIDE R8, R0, 0x8, R12 ;  /* 0x0000000800087825 */ /* 0x008fcc00078e020c */
[----:B------:R0:W-:Y:S04]  /*0240*/  STG.E.64 desc[UR4][R6.64], R2 ;  /* 0x0000000206007986 */ /* 0x0001e8000c101b04 */
[----:B------:R-:W3:Y:S04]  /*0250*/  LDG.E.64 R14, desc[UR4][R8.64] ;  /* 0x00000004080e7981 */ /* 0x000ee8000c1e1b00 */
[----:B------:R-:W4:Y:S01]  /*0260*/  LDG.E.64 R12, desc[UR4][R10.64] ;  /* 0x000000040a0c7981 */ /* 0x000f22000c1e1b00 */
[----:B---3--:R-:W-:-:S08]  /*0270*/  DMUL R14, R14, 0.5 ;  /* 0x3fe000000e0e7828 */ /* 0x008fd00000000000 */
[----:B----4-:R-:W-:Y:S01]  /*0280*/  DFMA R16, R14, UR6, R12 ;  /* 0x000000060e107c2b */ /* 0x010fe2000800000c */
[----:B--2---:R-:W-:-:S06]  /*0290*/  IMAD.WIDE R12, R0, 0x8, R18 ;  /* 0x00000008000c7825 */ /* 0x004fcc00078e0212 */
[----:B------:R1:W-:Y:S01]  /*02a0*/  STG.E.64 desc[UR4][R10.64], R16 ;  /* 0x000000100a007986 */ /* 0x0003e2000c101b04 */
[----:B-----5:R-:W-:-:S03]  /*02b0*/  IMAD.WIDE R14, R0, 0x8, R22 ;  /* 0x00000008000e7825 */ /* 0x020fc600078e0216 */
[----:B------:R-:W2:Y:S04]  /*02c0*/  LDG.E.64 R18, desc[UR4][R12.64] ;  /* 0x000000040c127981 */ /* 0x000ea8000c1e1b00 */
[----:B0-----:R-:W3:Y:S01]  /*02d0*/  LDG.E.64 R2, desc[UR4][R14.64] ;  /* 0x000000040e027981 */ /* 0x001ee2000c1e1b00 */
[----:B--2---:R-:W-:-:S08]  /*02e0*/  DMUL R18, R18, 0.5 ;  /* 0x3fe0000012127828 */ /* 0x004fd00000000000 */
[----:B---3--:R-:W-:-:S07]  /*02f0*/  DFMA R2, R18, UR6, R2 ;  /* 0x0000000612027c2b */ /* 0x008fce0008000002 */
[----:B------:R0:W-:Y:S04]  /*0300*/  STG.E.64 desc[UR4][R14.64], R2 ;  /* 0x000000020e007986 */ /* 0x0001e8000c101b04 */
[----:B------:R-:W2:Y:S04]  /*0310*/  LDG.E.64 R22, desc[UR4][R10.64] ;  /* 0x000000040a167981 */ /* 0x000ea8000c1e1b00 */
[----:B------:R-:W3:Y:S01]  /*0320*/  LDG.E.64 R18, desc[UR4][R6.64] ;  /* 0x0000000406127981 */ /* 0x000ee2000c1e1b00 */
[----:B------:R-:W-:Y:S01]  /*0330*/  IMAD.MOV.U32 R24, RZ, RZ, 0x0 ;  /* 0x00000000ff187424 */ /* 0x000fe200078e00ff */
[----:B------:R-:W-:Y:S01]  /*0340*/  BSSY.RECONVERGENT B0, `(.L_x_0) ;  /* 0x0000016000007945 */ /* 0x000fe20003800200 */
[----:B------:R-:W-:Y:S01]  /*0350*/  IMAD.MOV.U32 R25, RZ, RZ, 0x3fd80000 ;  /* 0x3fd80000ff197424 */ /* 0x000fe200078e00ff */
[----:B--2---:R-:W-:-:S08]  /*0360*/  DMUL R22, R22, R22 ;  /* 0x0000001616167228 */ /* 0x004fd00000000000 */
[----:B---3--:R-:W-:-:S06]  /*0370*/  DFMA R22, R18, R18, R22 ;  /* 0x000000121216722b */ /* 0x008fcc0000000016 */
[----:B-1----:R-:W1:Y:S04]  /*0380*/  MUFU.RSQ64H R17, R23 ;  /* 0x0000001700117308 */ /* 0x002e680000001c00 */
[----:B------:R-:W-:-:S05]  /*0390*/  VIADD R16, R23, 0xfcb00000 ;  /* 0xfcb0000017107836 */ /* 0x000fca0000000000 */
[----:B------:R-:W-:Y:S01]  /*03a0*/  ISETP.GE.U32.AND P0, PT, R16, 0x7ca00000, PT ;  /* 0x7ca000001000780c */ /* 0x000fe20003f06070 */
[----:B-1----:R-:W-:-:S08]  /*03b0*/  DMUL R18, R16, R16 ;  /* 0x0000001010127228 */ /* 0x002fd00000000000 */
[----:B------:R-:W-:-:S08]  /*03c0*/  DFMA R18, R22, -R18, 1 ;  /* 0x3ff000001612742b */ /* 0x000fd00000000812 */
[----:B------:R-:W-:Y:S02]  /*03d0*/  DFMA R24, R18, R24, 0.5 ;  /* 0x3fe000001218742b */ /* 0x000fe40000000018 */
[----:B------:R-:W-:-:S08]  /*03e0*/  DMUL R18, R16, R18 ;  /* 0x0000001210127228 */ /* 0x000fd00000000000 */
[----:B------:R-:W-:-:S08]  /*03f0*/  DFMA R18, R24, R18, R16 ;  /* 0x000000121812722b */ /* 0x000fd00000000010 */
[----:B------:R-:W-:Y:S02]  /*0400*/  DMUL R24, R22, R18 ;  /* 0x0000001216187228 */ /* 0x000fe40000000000 */
[----:B------:R-:W-:Y:S02]  /*0410*/  VIADD R29, R19, 0xfff00000 ;  /* 0xfff00000131d7836 */ /* 0x000fe40000000000 */
[----:B------:R-:W-:-:S04]  /*0420*/  IMAD.MOV.U32 R28, RZ, RZ, R18 ;  /* 0x000000ffff1c7224 */ /* 0x000fc800078e0012 */
[----:B------:R-:W-:-:S08]  /*0430*/  DFMA R26, R24, -R24, R22 ;  /* 0x80000018181a722b */ /* 0x000fd00000000016 */
[----:B0-----:R-:W-:Y:S01]  /*0440*/  DFMA R2, R26, R28, R24 ;  /* 0x0000001c1a02722b */ /* 0x001fe20000000018 */
[----:B------:R-:W-:Y:S10]  /*0450*/  @!P0 BRA `(.L_x_1) ;  /* 0x0000000000108947 */ /* 0x000ff40003800000 */
[----:B------:R-:W-:-:S07]  /*0460*/  MOV R2, 0x480 ;  /* 0x0000048000027802 */ /* 0x000fce0000000f00 */
[----:B------:R-:W-:Y:S05]  /*0470*/  CALL.REL.NOINC `($__internal_1_$__cuda_sm20_dsqrt_rn_f64_mediumpath_v1) ;  /* 0x0000002c00907944 */ /* 0x000fea0003c00000 */
[----:B------:R-:W-:Y:S02]  /*0480*/  IMAD.MOV.U32 R2, RZ, RZ, R16 ;  /* 0x000000ffff027224 */ /* 0x000fe400078e0010 */
[----:B------:R-:W-:-:S07]  /*0490*/  IMAD.MOV.U32 R3, RZ, RZ, R17 ;  /* 0x000000ffff037224 */ /* 0x000fce00078e0011 */
.L_x_1:
[----:B------:R-:W-:Y:S05]  /*04a0*/  BSYNC.RECONVERGENT B0 ;  /* 0x0000000000007941 */ /* 0x000fea0003800200 */
.L_x_0:
[----:B------:R-:W0:Y:S02]  /*04b0*/  LDC.64 R16, c[0x0][0x3b0] ;  /* 0x0000ec00ff107b82 */ /* 0x000e240000000a00 */
[----:B0-----:R-:W-:-:S05]  /*04c0*/  IMAD.WIDE R16, R0, 0x8, R16 ;  /* 0x0000000800107825 */ /* 0x001fca00078e0210 */
[----:B------:R0:W-:Y:S04]  /*04d0*/  STG.E.64 desc[UR4][R16.64], R2 ;  /* 0x0000000210007986 */ /* 0x0001e8000c101b04 */
[----:B------:R-:W2:Y:S04]  /*04e0*/  LDG.E.64 R18, desc[UR4][R6.64] ;  /* 0x0000000406127981 */ /* 0x000ea8000c1e1b00 */
[----:B------:R-:W3:Y:S01]  /*04f0*/  LDG.E.64 R22, desc[UR4][R10.64] ;  /* 0x000000040a167981 */ /* 0x000ee2000c1e1b00 */
[----:B------:R-:W-:Y:S01]  /*0500*/  IMAD.MOV.U32 R24, RZ, RZ, 0x1 ;  /* 0x00000001ff187424 */ /* 0x000fe200078e00ff */
[----:B------:R-:W-:Y:S01]  /*0510*/  BSSY.RECONVERGENT B0, `(.L_x_2) ;  /* 0x0000010000007945 */ /* 0x000fe20003800200 */
[----:B--2---:R-:W1:Y:S01]  /*0520*/  MUFU.RCP64H R25, R19 ;  /* 0x0000001300197308 */ /* 0x004e620000001800 */
[----:B---3--:R-:W-:-:S03]  /*0530*/  FSETP.GEU.AND P1, PT, |R23|, 6.5827683646048100446e-37, PT ;  /* 0x036000001700780b */ /* 0x008fc60003f2e200 */
[----:B-1----:R-:W-:-:S08]  /*0540*/  DFMA R26, -R18, R24, 1 ;  /* 0x3ff00000121a742b */ /* 0x002fd00000000118 */
[----:B------:R-:W-:-:S08]  /*0550*/  DFMA R26, R26, R26, R26 ;  /* 0x0000001a1a1a722b */ /* 0x000fd0000000001a */
[----:B------:R-:W-:-:S08]  /*0560*/  DFMA R26, R24, R26, R24 ;  /* 0x0000001a181a722b */ /* 0x000fd00000000018 */
[----:B------:R-:W-:-:S08]  /*0570*/  DFMA R24, -R18, R26, 1 ;  /* 0x3ff000001218742b */ /* 0x000fd0000000011a */
[----:B------:R-:W-:-:S08]  /*0580*/  DFMA R24, R26, R24, R26 ;  /* 0x000000181a18722b */ /* 0x000fd0000000001a */
[----:B------:R-:W-:-:S08]  /*0590*/  DMUL R26, R22, R24 ;  /* 0x00000018161a7228 */ /* 0x000fd00000000000 */
[----:B0-----:R-:W-:-:S08]  /*05a0*/  DFMA R2, -R18, R26, R22 ;  /* 0x0000001a1202722b */ /* 0x001fd00000000116 */
[----:B------:R-:W-:-:S10]  /*05b0*/  DFMA R2, R24, R2, R26 ;  /* 0x000000021802722b */ /* 0x000fd4000000001a */
[----:B------:R-:W-:-:S05]  /*05c0*/  FFMA R24, RZ, R19, R3 ;  /* 0x00000013ff187223 */ /* 0x000fca0000000003 */
[----:B------:R-:W-:-:S13]  /*05d0*/  FSETP.GT.AND P0, PT, |R24|, 1.469367938527859385e-39, PT ;  /* 0x001000001800780b */ /* 0x000fda0003f04200 */
[----:B------:R-:W-:Y:S05]  /*05e0*/  @P0 BRA P1, `(.L_x_3) ;  /* 0x0000000000080947 */ /* 0x000fea0000800000 */
[----:B------:R-:W-:-:S07]  /*05f0*/  MOV R24, 0x610 ;  /* 0x0000061000187802 */ /* 0x000fce0000000f00 */
[----:B------:R-:W-:Y:S05]  /*0600*/  CALL.REL.NOINC `($__internal_0_$__cuda_sm20_div_rn_f64_full) ;  /* 0x0000002400bc7944 */ /* 0x000fea0003c00000 */
.L_x_3:
[----:B------:R-:W-:Y:S05]  /*0610*/  BSYNC.RECONVERGENT B0 ;  /* 0x0000000000007941 */ /* 0x000fea0003800200 */
.L_x_2:
[----:B------:R-:W-:Y:S01]  /*0620*/  DSETP.GT.AND P0, PT, |R2|, 1, PT ;  /* 0x3ff000000200742a */ /* 0x000fe20003f04200 */
[----:B------:R-:W-:Y:S01]  /*0630*/  BSSY.RECONVERGENT B0, `(.L_x_4) ;  /* 0x000000d000007945 */ /* 0x000fe20003800200 */
[----:B------:R-:W-:-:S10]  /*0640*/  DADD R24, -RZ, |R2| ;  /* 0x00000000ff187229 */ /* 0x000fd40000000502 */
[----:B------:R-:W-:Y:S02]  /*0650*/  IMAD.MOV.U32 R18, RZ, RZ, R24 ;  /* 0x000000ffff127224 */ /* 0x000fe400078e0018 */
[----:B------:R-:W-:Y:S01]  /*0660*/  IMAD.MOV.U32 R19, RZ, RZ, R25 ;  /* 0x000000ffff137224 */ /* 0x000fe200078e0019 */
[----:B------:R-:W-:Y:S06]  /*0670*/  @!P0 BRA `(.L_x_5) ;  /* 0x0000000000208947 */ /* 0x000fec0003800000 */
[----:B------:R-:W0:Y:S01]  /*0680*/  MUFU.RCP64H R19, R25 ;  /* 0x0000001900137308 */ /* 0x000e220000001800 */
[----:B------:R-:W-:Y:S01]  /*0690*/  IMAD.MOV.U32 R18, RZ, RZ, RZ ;  /* 0x000000ffff127224 */ /* 0x000fe200078e00ff */
[----:B------:R-:W-:-:S05]  /*06a0*/  DSETP.NEU.AND P1, PT, |R2|, +INF , PT ;  /* 0x7ff000000200742a */ /* 0x000fca0003f2d200 */
[----:B0-----:R-:W-:-:S08]  /*06b0*/  DFMA R22, R18, -|R2|, 1 ;  /* 0x3ff000001216742b */ /* 0x001fd00000000c02 */
[----:B------:R-:W-:-:S08]  /*06c0*/  DFMA R22, R22, R22, R22 ;  /* 0x000000161616722b */ /* 0x000fd00000000016 */
[----:B------:R-:W-:-:S10]  /*06d0*/  DFMA R22, R18, R22, R18 ;  /* 0x000000161216722b */ /* 0x000fd40000000012 */
[----:B------:R-:W-:Y:S02]  /*06e0*/  FSEL R18, R22, RZ, P1 ;  /* 0x000000ff16127208 */ /* 0x000fe40000800000 */
[----:B------:R-:W-:-:S07]  /*06f0*/  FSEL R19, R23, RZ, P1 ;  /* 0x000000ff17137208 */ /* 0x000fce0000800000 */
.L_x_5:
[----:B------:R-:W-:Y:S05]  /*0700*/  BSYNC.RECONVERGENT B0 ;  /* 0x0000000000007941 */ /* 0x000fea0003800200 */
.L_x_4:
[----:B------:R-:W-:Y:S01]  /*0710*/  DMUL R22, R18, R18 ;  /* 0x0000001212167228 */ /* 0x000fe20000000000 */
[----:B------:R-:W-:Y:S01]  /*0720*/  IMAD.MOV.U32 R24, RZ, RZ, -0x2449a4b7 ;  /* 0xdbb65b49ff187424 */ /* 0x000fe200078e00ff */
[----:B------:R-:W-:Y:S01]  /*0730*/  UMOV UR6, 0x2a25ff7e ;  /* 0x2a25ff7e00067882 */ /* 0x000fe20000000000 */
[----:B------:R-:W-:Y:S01]  /*0740*/  IMAD.MOV.U32 R25, RZ, RZ, 0x3f2d3b63 ;  /* 0x3f2d3b63ff197424 */ /* 0x000fe200078e00ff */
[----:B------:R-:W-:Y:S01]  /*0750*/  UMOV UR7, 0x3ef53e1d ;  /* 0x3ef53e1d00077882 */ /* 0x000fe20000000000 */
[----:B------:R-:W0:Y:S04]  /*0760*/  LDCU.64 UR8, c[0x4][0x8] ;  /* 0x01000100ff0877ac */ /* 0x000e280008000a00 */
[----:B------:R-:W-:Y:S01]  /*0770*/  DFMA R24, R22, -UR6, R24 ;  /* 0x8000000616187c2b */ /* 0x000fe20008000018 */
[----:B------:R-:W-:Y:S01]  /*0780*/  UMOV UR6, 0x8dde082e ;  /* 0x8dde082e00067882 */ /* 0x000fe20000000000 */
[----:B------:R-:W-:-:S06]  /*0790*/  UMOV UR7, 0x3f531278 ;  /* 0x3f53127800077882 */ /* 0x000fcc0000000000 */
[----:B------:R-:W-:Y:S01]  /*07a0*/  DFMA R24, R22, R24, -UR6 ;  /* 0x8000000616187e2b */ /* 0x000fe20008000018 */
[----:B------:R-:W-:Y:S01]  /*07b0*/  UMOV UR6, 0xc8249315 ;  /* 0xc824931500067882 */ /* 0x000fe20000000000 */
[----:B------:R-:W-:-:S06]  /*07c0*/  UMOV UR7, 0x3f6f9690 ;  /* 0x3f6f969000077882 */ /* 0x000fcc0000000000 */
[----:B------:R-:W-:Y:S01]  /*07d0*/  DFMA R24, R22, R24, UR6 ;  /* 0x0000000616187e2b */ /* 0x000fe20008000018 */
        /* <DEDUP_REMOVED lines=47> */
[----:B------:R-:W-:Y:S01]  /*0ad0*/  DMUL R24, R22, R24 ;  /* 0x0000001816187228 */ /* 0x000fe20000000000 */
[----:B------:R-:W1:Y:S07]  /*0ae0*/  LDC.64 R22, c[0x0][0x3b8] ;  /* 0x0000ee00ff167b82 */ /* 0x000e6e0000000a00 */
[----:B------:R-:W-:-:S08]  /*0af0*/  DFMA R24, R24, R18, R18 ;  /* 0x000000121818722b */ /* 0x000fd00000000012 */
[----:B------:R-:W-:Y:S01]  /*0b00*/  DADD R26, -R24, UR6 ;  /* 0x00000006181a7e29 */ /* 0x000fe20008000100 */
[----:B------:R-:W2:Y:S09]  /*0b10*/  LDCU.64 UR6, c[0x0][0x3d8] ;  /* 0x00007b00ff0677ac */ /* 0x000eb20008000a00 */
[----:B------:R-:W-:Y:S01]  /*0b20*/  FSEL R2, R27, R25, P0 ;  /* 0x000000191b027208 */ /* 0x000fe20000000000 */
[----:B-1----:R-:W-:Y:S01]  /*0b30*/  IMAD.WIDE R18, R0, 0x8, R22 ;  /* 0x0000000800127825 */ /* 0x002fe200078e0216 */
[----:B------:R-:W-:-:S02]  /*0b40*/  FSEL R26, R26, R24, P0 ;  /* 0x000000181a1a7208 */ /* 0x000fc40000000000 */
[----:B------:R-:W-:-:S05]  /*0b50*/  LOP3.LUT R27, R2, 0x80000000, R3, 0xb8, !PT ;  /* 0x80000000021b7812 */ /* 0x000fca00078eb803 */
[----:B------:R1:W-:Y:S04]  /*0b60*/  STG.E.64 desc[UR4][R18.64], R26 ;  /* 0x0000001a12007986 */ /* 0x0003e8000c101b04 */
[----:B------:R-:W2:Y:S01]  /*0b70*/  LDG.E.64 R2, desc[UR4][R16.64] ;  /* 0x0000000410027981 */ /* 0x000ea2000c1e1b00 */
[----:B------:R-:W-:Y:S01]  /*0b80*/  BSSY.RECONVERGENT B0, `(.L_x_6) ;  /* 0x0000006000007945 */ /* 0x000fe20003800200 */
[----:B--2---:R-:W-:-:S14]  /*0b90*/  DSETP.GT.AND P0, PT, R2, UR6, PT ;  /* 0x0000000602007e2a */ /* 0x004fdc000bf04000 */
[----:B01----:R-:W-:Y:S05]  /*0ba0*/  @!P0 BRA `(.L_x_7) ;  /* 0x00000000000c8947 */ /* 0x003fea0003800000 */
[----:B------:R-:W-:-:S05]  /*0bb0*/  IMAD.MOV.U32 R3, RZ, RZ, 0x1 ;  /* 0x00000001ff037424 */ /* 0x000fca00078e00ff */
[----:B------:R0:W-:Y:S04]  /*0bc0*/  STG.E desc[UR4][R20.64], R3 ;  /* 0x0000000314007986 */ /* 0x0001e8000c101904 */
[----:B------:R0:W5:Y:S02]  /*0bd0*/  LDG.E.64 R26, desc[UR4][R18.64] ;  /* 0x00000004121a7981 */ /* 0x000164000c1e1b00 */
.L_x_7:
[----:B------:R-:W-:Y:S05]  /*0be0*/  BSYNC.RECONVERGENT B0 ;  /* 0x0000000000007941 */ /* 0x000fea0003800200 */
.L_x_6:
[----:B-----5:R-:W-:Y:S01]  /*0bf0*/  DSETP.GEU.AND P0, PT, R26, RZ, PT ;  /* 0x000000ff1a00722a */ /* 0x020fe20003f0e000 */
[----:B------:R-:W-:-:S13]  /*0c00*/  BSSY.RECONVERGENT B2, `(.L_x_8) ;  /* 0x000007f000027945 */ /* 0x000fda0003800200 */
[----:B------:R-:W-:Y:S05]  /*0c10*/  @P0 BRA `(.L_x_9) ;  /* 0x0000000400f40947 */ /* 0x000fea0003800000 */
[----:B------:R-:W1:Y:S01]  /*0c20*/  LDC.64 R32, c[0x0][0x3e8] ;  /* 0x0000fa00ff207b82 */ /* 0x000e620000000a00 */
[----:B------:R-:W-:Y:S01]  /*0c30*/  UMOV UR6, 0x6dc9c883 ;  /* 0x6dc9c88300067882 */ /* 0x000fe20000000000 */
[----:B------:R-:W-:Y:S02]  /*0c40*/  UMOV UR7, 0x3fe45f30 ;  /* 0x3fe45f3000077882 */ /* 0x000fe40000000000 */
[C---:B-1----:R-:W-:Y:S01]  /*0c50*/  DMUL R40, R32.reuse, UR6 ;  /* 0x0000000620287c28 */ /* 0x042fe20008000000 */
[----:B------:R-:W-:Y:S01]  /*0c60*/  UMOV UR6, 0x54442d18 ;  /* 0x54442d1800067882 */ /* 0x000fe20000000000 */
[----:B------:R-:W-:Y:S01]  /*0c70*/  UMOV UR7, 0x3ff921fb ;  /* 0x3ff921fb00077882 */ /* 0x000fe20000000000 */
[----:B------:R-:W-:-:S06]  /*0c80*/  DSETP.GE.AND P0, PT, |R32|, 2.14748364800000000000e+09, PT ;  /* 0x41e000002000742a */ /* 0x000fcc0003f06200 */
[----:B------:R-:W-:Y:S01]  /*0c90*/  DSETP.EQ.OR P0, PT, |R32|, +INF , !P0 ;  /* 0x7ff000002000742a */ /* 0x000fe20004702600 */
[----:B------:R-:W1:Y:S08]  /*0ca0*/  F2I.F64 R40, R40 ;  /* 0x0000002800287311 */ /* 0x000e700000301100 */
[----:B-1----:R-:W0:Y:S02]  /*0cb0*/  I2F.F64 R34, R40 ;  /* 0x0000002800227312 */ /* 0x002e240000201c00 */
[----:B0-----:R-:W-:Y:S01]  /*0cc0*/  DFMA R2, R34, -UR6, R32 ;  /* 0x8000000622027c2b */ /* 0x001fe20008000020 */
[----:B------:R-:W-:Y:S01]  /*0cd0*/  UMOV UR6, 0x33145c00 ;  /* 0x33145c0000067882 */ /* 0x000fe20000000000 */
[----:B------:R-:W-:Y:S01]  /*0ce0*/  UMOV UR7, 0x3c91a626 ;  /* 0x3c91a62600077882 */ /* 0x000fe20000000000 */
[----:B------:R-:W-:-:S05]  /*0cf0*/  DMUL R32, RZ, R32 ;  /* 0x00000020ff207228 */ /* 0x000fca0000000000 */
[----:B------:R-:W-:Y:S01]  /*0d00*/  DFMA R2, R34, -UR6, R2 ;  /* 0x8000000622027c2b */ /* 0x000fe20008000002 */
[----:B------:R-:W-:Y:S01]  /*0d10*/  UMOV UR6, 0x252049c0 ;  /* 0x252049c000067882 */ /* 0x000fe20000000000 */
[----:B------:R-:W-:-:S06]  /*0d20*/  UMOV UR7, 0x397b839a ;  /* 0x397b839a00077882 */ /* 0x000fcc0000000000 */
[----:B------:R-:W-:-:S11]  /*0d30*/  DFMA R34, R34, -UR6, R2 ;  /* 0x8000000622227c2b */ /* 0x000fd60008000002 */
.L_x_15:
[----:B------:R-:W0:Y:S02]  /*0d40*/  LDC.64 R20, c[0x0][0x3e8] ;  /* 0x0000fa00ff147b82 */ /* 0x000e240000000a00 */
[----:B0-----:R-:W-:-:S07]  /*0d50*/  DADD R26, R26, R20 ;  /* 0x000000001a1a7229 */ /* 0x001fce0000000014 */
[----:B------:R0:W-:Y:S04]  /*0d60*/  STG.E.64 desc[UR4][R18.64], R26 ;  /* 0x0000001a12007986 */ /* 0x0001e8000c101b04 */
[----:B------:R0:W5:Y:S01]  /*0d70*/  LDG.E.64 R36, desc[UR4][R4.64] ;  /* 0x0000000404247981 */ /* 0x000162000c1e1b00 */
[----:B------:R-:W-:Y:S01]  /*0d80*/  DSETP.NEU.AND P1, PT, |R20|, +INF , PT ;  /* 0x7ff000001400742a */ /* 0x000fe20003f2d200 */
[----:B------:R-:W-:Y:S02]  /*0d90*/  IMAD.MOV.U32 R41, RZ, RZ, 0x1 ;  /* 0x00000001ff297424 */ /* 0x000fe400078e00ff */
[----:B------:R-:W-:Y:S02]  /*0da0*/  IMAD.MOV.U32 R2, RZ, RZ, R32 ;  /* 0x000000ffff027224 */ /* 0x000fe400078e0020 */
[----:B------:R-:W-:-:S09]  /*0db0*/  IMAD.MOV.U32 R3, RZ, RZ, R33 ;  /* 0x000000ffff037224 */ /* 0x000fd200078e0021 */
[----:B0-----:R-:W-:Y:S05]  /*0dc0*/  @!P1 BRA `(.L_x_10) ;  /* 0x0000000000409947 */ /* 0x001fea0003800000 */
[----:B------:R-:W-:Y:S01]  /*0dd0*/  DSETP.GE.AND P1, PT, |R20|, 2.14748364800000000000e+09, PT ;  /* 0x41e000001400742a */ /* 0x000fe20003f26200 */
[----:B------:R-:W-:Y:S02]  /*0de0*/  IMAD.MOV.U32 R2, RZ, RZ, R34 ;  /* 0x000000ffff027224 */ /* 0x000fe400078e0022 */
[----:B------:R-:W-:Y:S02]  /*0df0*/  IMAD.MOV.U32 R20, RZ, RZ, R40 ;  /* 0x000000ffff147224 */ /* 0x000fe400078e0028 */
[----:B------:R-:W-:-:S09]  /*0e00*/  IMAD.MOV.U32 R3, RZ, RZ, R35 ;  /* 0x000000ffff037224 */ /* 0x000fd200078e0023 */
[----:B------:R-:W-:Y:S05]  /*0e10*/  @!P1 BRA `(.L_x_11) ;  /* 0x0000000000289947 */ /* 0x000fea0003800000 */
[----:B------:R-:W0:Y:S01]  /*0e20*/  LDCU.64 UR6, c[0x0][0x3e8] ;  /* 0x00007d00ff0677ac */ /* 0x000e220008000a00 */
[----:B------:R-:W-:Y:S01]  /*0e30*/  BSSY.RECONVERGENT B3, `(.L_x_12) ;  /* 0x0000005000037945 */ /* 0x000fe20003800200 */
[----:B------:R-:W-:Y:S01]  /*0e40*/  MOV R30, 0xe80 ;  /* 0x00000e80001e7802 */ /* 0x000fe20000000f00 */
[----:B0-----:R-:W-:Y:S02]  /*0e50*/  IMAD.U32 R26, RZ, RZ, UR6 ;  /* 0x00000006ff1a7e24 */ /* 0x001fe4000f8e00ff */
[----:B------:R-:W-:-:S07]  /*0e60*/  IMAD.U32 R31, RZ, RZ, UR7 ;  /* 0x00000007ff1f7e24 */ /* 0x000fce000f8e00ff */
[----:B-----5:R-:W-:Y:S05]  /*0e70*/  CALL.REL.NOINC `($_Z24processMandelbrotElementPdS_S_S_S_S_S_S_S_Piidddddd$__internal_trig_reduction_slowpathd) ;  /* 0x0000002400b07944 */ /* 0x020fea0003c00000 */
[----:B------:R-:W-:Y:S05]  /*0e80*/  BSYNC.RECONVERGENT B3 ;  /* 0x0000000000037941 */ /* 0x000fea0003800200 */
.L_x_12:
[----:B------:R-:W-:Y:S02]  /*0e90*/  IMAD.MOV.U32 R20, RZ, RZ, R2 ;  /* 0x000000ffff147224 */ /* 0x000fe400078e0002 */
[----:B------:R-:W-:Y:S02]  /*0ea0*/  IMAD.MOV.U32 R2, RZ, RZ, R26 ;  /* 0x000000ffff027224 */ /* 0x000fe400078e001a */
[----:B------:R-:W-:-:S07]  /*0eb0*/  IMAD.MOV.U32 R3, RZ, RZ, R27 ;  /* 0x000000ffff037224 */ /* 0x000fce00078e001b */
.L_x_11:
[----:B------:R-:W-:-:S07]  /*0ec0*/  VIADD R41, R20, 0x1 ;  /* 0x0000000114297836 */ /* 0x000fce0000000000 */
.L_x_10:
[----:B------:R-:W-:Y:S01]  /*0ed0*/  IMAD.SHL.U32 R20, R41, 0x40, RZ ;  /* 0x0000004029147824 */ /* 0x000fe200078e00ff */
[----:B------:R0:W5:Y:S04]  /*0ee0*/  LDG.E.64 R38, desc[UR4][R8.64] ;  /* 0x0000000408267981 */ /* 0x000168000c1e1b00 */
[----:B------:R-:W-:-:S04]  /*0ef0*/  LOP3.LUT R20, R20, 0x40, RZ, 0xc0, !PT ;  /* 0x0000004014147812 */ /* 0x000fc800078ec0ff */
[----:B------:R-:W-:-:S05]  /*0f00*/  IADD3 R44, P1, PT, R20, UR8, RZ ;  /* 0x00000008142c7c10 */ /* 0x000fca000ff3e0ff */
[----:B------:R-:W-:-:S05]  /*0f10*/  IMAD.X R45, RZ, RZ, UR9, P1 ;  /* 0x00000009ff2d7e24 */ /* 0x000fca00088e06ff */
[----:B------:R-:W2:Y:S04]  /*0f20*/  LDG.E.128.CONSTANT R20, desc[UR4][R44.64] ;  /* 0x000000042c147981 */ /* 0x000ea8000c1e9d00 */
[----:B------:R-:W3:Y:S04]  /*0f30*/  LDG.E.128.CONSTANT R24, desc[UR4][R44.64+0x10] ;  /* 0x000010042c187981 */ /* 0x000ee8000c1e9d00 */
[----:B------:R-:W4:Y:S01]  /*0f40*/  LDG.E.128.CONSTANT R28, desc[UR4][R44.64+0x20] ;  /* 0x000020042c1c7981 */ /* 0x000f22000c1e9d00 */
[----:B------:R-:W-:Y:S01]  /*0f50*/  LOP3.LUT R42, R41, 0x1, RZ, 0xc0, !PT ;  /* 0x00000001292a7812 */ /* 0x000fe200078ec0ff */
[----:B------:R-:W-:-:S02]  /*0f60*/  IMAD.MOV.U32 R46, RZ, RZ, 0x20fd8164 ;  /* 0x20fd8164ff2e7424 */ /* 0x000fc400078e00ff */
[----:B------:R-:W-:Y:S01]  /*0f70*/  IMAD.MOV.U32 R47, RZ, RZ, 0x3da8ff83 ;  /* 0x3da8ff83ff2f7424 */ /* 0x000fe200078e00ff */
[----:B------:R-:W-:Y:S01]  /*0f80*/  ISETP.NE.U32.AND P1, PT, R42, 0x1, PT ;  /* 0x000000012a00780c */ /* 0x000fe20003f25070 */
[----:B------:R-:W-:-:S03]  /*0f90*/  DMUL R42, R2, R2 ;  /* 0x00000002022a7228 */ /* 0x000fc60000000000 */
[----:B------:R-:W-:Y:S02]  /*0fa0*/  FSEL R46, R46, -8.06006814911005101289e+34, !P1 ;  /* 0xf9785eba2e2e7808 */ /* 0x000fe40004800000 */
[----:B------:R-:W-:-:S06]  /*0fb0*/  FSEL R47, -R47, 0.11223486810922622681, !P1 ;  /* 0x3de5db652f2f7808 */ /* 0x000fcc0004800100 */
[----:B--2---:R-:W-:-:S08]  /*0fc0*/  DFMA R20, R42, R46, R20 ;  /* 0x0000002e2a14722b */ /* 0x004fd00000000014 */
[----:B------:R-:W-:-:S08]  /*0fd0*/  DFMA R20, R42, R20, R22 ;  /* 0x000000142a14722b */ /* 0x000fd00000000016 */
[C---:B---3--:R-:W-:Y:S01]  /*0fe0*/  DFMA R20, R42.reuse, R20, R24 ;  /* 0x000000142a14722b */ /* 0x048fe20000000018 */
[----:B------:R-:W1:Y:S07]  /*0ff0*/  LDC.64 R24, c[0x0][0x3e8] ;  /* 0x0000fa00ff187b82 */ /* 0x000e6e0000000a00 */
[----:B------:R-:W-:-:S08]  /*1000*/  DFMA R20, R42, R20, R26 ;  /* 0x000000142a14722b */ /* 0x000fd0000000001a */
[----:B----4-:R-:W-:-:S08]  /*1010*/  DFMA R20, R42, R20, R28 ;  /* 0x000000142a14722b */ /* 0x010fd0000000001c */
[----:B------:R-:W-:-:S08]  /*1020*/  DFMA R20, R42, R20, R30 ;  /* 0x000000142a14722b */ /* 0x000fd0000000001e */
[----:B------:R-:W-:Y:S02]  /*1030*/  DFMA R2, R20, R2, R2 ;  /* 0x000000021402722b */ /* 0x000fe40000000002 */
[----:B------:R-:W-:-:S10]  /*1040*/  DFMA R20, R42, R20, 1 ;  /* 0x3ff000002a14742b */ /* 0x000fd40000000014 */
[----:B------:R-:W-:Y:S02]  /*1050*/  FSEL R22, R20, R2, !P1 ;  /* 0x0000000214167208 */ /* 0x000fe40004800000 */
[----:B------:R-:W-:Y:S01]  /*1060*/  FSEL R23, R21, R3, !P1 ;  /* 0x0000000315177208 */ /* 0x000fe20004800000 */
[----:B-1----:R-:W-:-:S05]  /*1070*/  DSETP.NEU.AND P2, PT, |R24|, +INF , PT ;  /* 0x7ff000001800742a */ /* 0x002fca0003f4d200 */
[----:B------:R-:W-:Y:S01]  /*1080*/  DADD R20, RZ, -R22 ;  /* 0x00000000ff147229 */ /* 0x000fe20000000816 */
[----:B------:R-:W-:Y:S02]  /*1090*/  LOP3.LUT P1, RZ, R41, 0x2, RZ, 0xc0, !PT ;  /* 0x0000000229ff7812 */ /* 0x000fe4000782c0ff */
[----:B------:R-:W-:Y:S02]  /*10a0*/  FSEL R2, R32, R34, !P2 ;  /* 0x0000002220027208 */ /* 0x000fe40005000000 */
[----:B------:R-:W-:Y:S02]  /*10b0*/  FSEL R3, R33, R35, !P2 ;  /* 0x0000002321037208 */ /* 0x000fe40005000000 */
[----:B------:R-:W-:-:S03]  /*10c0*/  SEL R41, R40, RZ, P2 ;  /* 0x000000ff28297207 */ /* 0x000fc60001000000 */
[----:B------:R-:W-:Y:S02]  /*10d0*/  FSEL R42, R22, R20, !P1 ;  /* 0x00000014162a7208 */ /* 0x000fe40004800000 */
[----:B------:R-:W-:Y:S01]  /*10e0*/  FSEL R43, R23, R21, !P1 ;  /* 0x00000015172b7208 */ /* 0x000fe20004800000 */
[----:B0-----:R-:W-:Y:S06]  /*10f0*/  @P0 BRA `(.L_x_13) ;  /* 0x0000000000280947 */ /* 0x001fec0003800000 */
[----:B------:R-:W0:Y:S01]  /*1100*/  LDCU.64 UR6, c[0x0][0x3e8] ;  /* 0x00007d00ff0677ac */ /* 0x000e220008000a00 */
[----:B------:R-:W-:Y:S01]  /*1110*/  BSSY.RECONVERGENT B3, `(.L_x_14) ;  /* 0x0000005000037945 */ /* 0x000fe20003800200 */
[----:B------:R-:W-:Y:S01]  /*1120*/  MOV R30, 0x1160 ;  /* 0x00001160001e7802 */ /* 0x000fe20000000f00 */
[----:B0-----:R-:W-:Y:S02]  /*1130*/  IMAD.U32 R26, RZ, RZ, UR6 ;  /* 0x00000006ff1a7e24 */ /* 0x001fe4000f8e00ff */
[----:B------:R-:W-:-:S07]  /*1140*/  IMAD.U32 R31, RZ, RZ, UR7 ;  /* 0x00000007ff1f7e24 */ /* 0x000fce000f8e00ff */
[----:B-----5:R-:W-:Y:S05]  /*1150*/  CALL.REL.NOINC `($_Z24processMandelbrotElementPdS_S_S_S_S_S_S_S_Piidddddd$__internal_trig_reduction_slowpathd) ;  /* 0x0000002000f87944 */ /* 0x020fea0003c00000 */
[----:B------:R-:W-:Y:S05]  /*1160*/  BSYNC.RECONVERGENT B3 ;  /* 0x0000000000037941 */ /* 0x000fea0003800200 */
.L_x_14:
[----:B------:R-:W-:Y:S02]  /*1170*/  IMAD.MOV.U32 R41, RZ, RZ, R2 ;  /* 0x000000ffff297224 */ /* 0x000fe400078e0002 */
[----:B------:R-:W-:Y:S02]  /*1180*/  IMAD.MOV.U32 R2, RZ, RZ, R26 ;  /* 0x000000ffff027224 */ /* 0x000fe400078e001a */
[----:B------:R-:W-:-:S07]  /*1190*/  IMAD.MOV.U32 R3, RZ, RZ, R27 ;  /* 0x000000ffff037224 */ /* 0x000fce00078e001b */
.L_x_13:
[----:B------:R-:W-:-:S05]  /*11a0*/  IMAD.SHL.U32 R20, R41, 0x40, RZ ;  /* 0x0000004029147824 */ /* 0x000fca00078e00ff */
        /* <DEDUP_REMOVED lines=15> */
[----:B---3--:R-:W-:-:S08]  /*12a0*/  DFMA R20, R44, R20, R24 ;  /* 0x000000142c14722b */ /* 0x008fd00000000018 */
[----:B------:R-:W-:-:S08]  /*12b0*/  DFMA R20, R44, R20, R26 ;  /* 0x000000142c14722b */ /* 0x000fd0000000001a */
[----:B----4-:R-:W-:-:S08]  /*12c0*/  DFMA R20, R44, R20, R28 ;  /* 0x000000142c14722b */ /* 0x010fd0000000001c */
[----:B------:R-:W-:-:S08]  /*12d0*/  DFMA R20, R44, R20, R30 ;  /* 0x000000142c14722b */ /* 0x000fd0000000001e */
[----:B------:R-:W-:Y:S02]  /*12e0*/  DFMA R2, R20, R2, R2 ;  /* 0x000000021402722b */ /* 0x000fe40000000002 */
[----:B------:R-:W-:-:S10]  /*12f0*/  DFMA R20, R44, R20, 1 ;  /* 0x3ff000002c14742b */ /* 0x000fd40000000014 */
[----:B------:R-:W-:Y:S02]  /*1300*/  FSEL R20, R20, R2, !P1 ;  /* 0x0000000214147208 */ /* 0x000fe40004800000 */
[----:B------:R-:W-:Y:S02]  /*1310*/  FSEL R21, R21, R3, !P1 ;  /* 0x0000000315157208 */ /* 0x000fe40004800000 */
[----:B------:R-:W-:-:S04]  /*1320*/  LOP3.LUT P1, RZ, R41, 0x2, RZ, 0xc0, !PT ;  /* 0x0000000229ff7812 */ /* 0x000fc8000782c0ff */
[----:B------:R-:W-:-:S10]  /*1330*/  DADD R2, RZ, -R20 ;  /* 0x00000000ff027229 */ /* 0x000fd40000000814 */
[----:B------:R-:W-:Y:S02]  /*1340*/  FSEL R2, R20, R2, !P1 ;  /* 0x0000000214027208 */ /* 0x000fe40004800000 */
[----:B------:R-:W-:-:S06]  /*1350*/  FSEL R3, R21, R3, !P1 ;  /* 0x0000000315037208 */ /* 0x000fcc0004800000 */
[-C--:B-----5:R-:W-:Y:S02]  /*1360*/  DMUL R20, R36, R2.reuse ;  /* 0x0000000224147228 */ /* 0x0a0fe40000000000 */
[----:B------:R-:W-:-:S06]  /*1370*/  DMUL R2, R38, R2 ;  /* 0x0000000226027228 */ /* 0x000fcc0000000000 */
[----:B------:R-:W-:Y:S02]  /*1380*/  DFMA R20, R42, R38, R20 ;  /* 0x000000262a14722b */ /* 0x000fe40000000014 */
[----:B------:R-:W-:-:S05]  /*1390*/  DFMA R2, R36, R42, -R2 ;  /* 0x0000002a2402722b */ /* 0x000fca0000000802 */
[----:B------:R1:W-:Y:S04]  /*13a0*/  STG.E.64 desc[UR4][R8.64], R20 ;  /* 0x0000001408007986 */ /* 0x0003e8000c101b04 */
[----:B------:R1:W-:Y:S04]  /*13b0*/  STG.E.64 desc[UR4][R4.64], R2 ;  /* 0x0000000204007986 */ /* 0x0003e8000c101b04 */
[----:B------:R-:W2:Y:S02]  /*13c0*/  LDG.E.64 R26, desc[UR4][R18.64] ;  /* 0x00000004121a7981 */ /* 0x000ea4000c1e1b00 */
[----:B--2---:R-:W-:-:S14]  /*13d0*/  DSETP.GEU.AND P1, PT, R26, RZ, PT ;  /* 0x000000ff1a00722a */ /* 0x004fdc0003f2e000 */
[----:B-1----:R-:W-:Y:S05]  /*13e0*/  @!P1 BRA `(.L_x_15) ;  /* 0xfffffff800549947 */ /* 0x002fea000383ffff */
.L_x_9:
[----:B------:R-:W-:Y:S05]  /*13f0*/  BSYNC.RECONVERGENT B2 ;  /* 0x0000000000027941 */ /* 0x000fea0003800200 */
.L_x_8:
[----:B------:R-:W1:Y:S01]  /*1400*/  LDC.64 R32, c[0x0][0x3e8] ;  /* 0x0000fa00ff207b82 */ /* 0x000e620000000a00 */
[----:B------:R-:W2:Y:S01]  /*1410*/  LDCU.64 UR10, c[0x0][0x3e8] ;  /* 0x00007d00ff0a77ac */ /* 0x000ea20008000a00 */
[----:B------:R-:W-:Y:S01]  /*1420*/  BSSY.RECONVERGENT B2, `(.L_x_16) ;  /* 0x0000080000027945 */ /* 0x000fe20003800200 */
[----:B------:R-:W3:Y:S01]  /*1430*/  LDCU.64 UR8, c[0x4][0x8] ;  /* 0x01000100ff0877ac */ /* 0x000ee20008000a00 */
[----:B-1----:R-:W-:-:S14]  /*1440*/  DSETP.GT.AND P0, PT, R26, R32, PT ;  /* 0x000000201a00722a */ /* 0x002fdc0003f04000 */
[----:B--23--:R-:W-:Y:S05]  /*1450*/  @!P0 BRA `(.L_x_17) ;  /* 0x0000000400f08947 */ /* 0x00cfea0003800000 */
[----:B------:R-:W-:Y:S01]  /*1460*/  UMOV UR6, 0x6dc9c883 ;  /* 0x6dc9c88300067882 */ /* 0x000fe20000000000 */
[----:B------:R-:W-:Y:S01]  /*1470*/  UMOV UR7, 0x3fe45f30 ;  /* 0x3fe45f3000077882 */ /* 0x000fe20000000000 */
[C---:B------:R-:W-:Y:S02]  /*1480*/  DSETP.GE.AND P0, PT, |R32|.reuse, 2.14748364800000000000e+09, PT ;  /* 0x41e000002000742a */ /* 0x040fe40003f06200 */
[C---:B------:R-:W-:Y:S01]  /*1490*/  DMUL R40, R32.reuse, UR6 ;  /* 0x0000000620287c28 */ /* 0x040fe20008000000 */
[----:B------:R-:W-:Y:S01]  /*14a0*/  UMOV UR6, 0x54442d18 ;  /* 0x54442d1800067882 */ /* 0x000fe20000000000 */
[----:B------:R-:W-:Y:S02]  /*14b0*/  UMOV UR7, 0x3ff921fb ;  /* 0x3ff921fb00077882 */ /* 0x000fe40000000000 */
[----:B------:R-:W-:-:S06]  /*14c0*/  DSETP.EQ.OR P0, PT, |R32|, +INF , !P0 ;  /* 0x7ff000002000742a */ /* 0x000fcc0004702600 */
        /* <DEDUP_REMOVED lines=10> */
.L_x_23:
[----:B------:R-:W0:Y:S02]  /*1570*/  LDC.64 R20, c[0x0][0x3e8] ;  /* 0x0000fa00ff147b82 */ /* 0x000e240000000a00 */
[----:B0-----:R-:W-:-:S07]  /*1580*/  DADD R26, R26, -R20 ;  /* 0x000000001a1a7229 */ /* 0x001fce0000000814 */
        /* <DEDUP_REMOVED lines=19> */
.L_x_20:
[----:B------:R-:W-:Y:S02]  /*16c0*/  IMAD.MOV.U32 R20, RZ, RZ, R2 ;  /* 0x000000ffff147224 */ /* 0x000fe400078e0002 */
[----:B------:R-:W-:Y:S02]  /*16d0*/  IMAD.MOV.U32 R2, RZ, RZ, R26 ;  /* 0x000000ffff027224 */ /* 0x000fe400078e001a */
[----:B------:R-:W-:-:S07]  /*16e0*/  IMAD.MOV.U32 R3, RZ, RZ, R27 ;  /* 0x000000ffff037224 */ /* 0x000fce00078e001b */
.L_x_19:
[----:B------:R-:W-:-:S07]  /*16f0*/  VIADD R41, R20, 0x1 ;  /* 0x0000000114297836 */ /* 0x000fce0000000000 */
.L_x_18:
        /* <DEDUP_REMOVED lines=42> */
.L_x_22:
[----:B------:R-:W-:Y:S02]  /*19a0*/  IMAD.MOV.U32 R41, RZ, RZ, R2 ;  /* 0x000000ffff297224 */ /* 0x000fe400078e0002 */
[----:B------:R-:W-:Y:S02]  /*19b0*/  IMAD.MOV.U32 R2, RZ, RZ, R26 ;  /* 0x000000ffff027224 */ /* 0x000fe400078e001a */
[----:B------:R-:W-:-:S07]  /*19c0*/  IMAD.MOV.U32 R3, RZ, RZ, R27 ;  /* 0x000000ffff037224 */ /* 0x000fce00078e001b */
.L_x_21:
        /* <DEDUP_REMOVED lines=30> */
[----:B------:R-:W-:Y:S02]  /*1bb0*/  DFMA R20, R42, R38, -R20 ;  /* 0x000000262a14722b */ /* 0x000fe40000000814 */
[----:B------:R-:W-:-:S05]  /*1bc0*/  DFMA R2, R36, R42, R2 ;  /* 0x0000002a2402722b */ /* 0x000fca0000000002 */
[----:B------:R1:W-:Y:S04]  /*1bd0*/  STG.E.64 desc[UR4][R8.64], R20 ;  /* 0x0000001408007986 */ /* 0x0003e8000c101b04 */
[----:B------:R1:W-:Y:S04]  /*1be0*/  STG.E.64 desc[UR4][R4.64], R2 ;  /* 0x0000000204007986 */ /* 0x0003e8000c101b04 */
[----:B------:R-:W2:Y:S02]  /*1bf0*/  LDG.E.64 R26, desc[UR4][R18.64] ;  /* 0x00000004121a7981 */ /* 0x000ea4000c1e1b00 */
[----:B--2---:R-:W-:-:S14]  /*1c00*/  DSETP.GT.AND P1, PT, R26, UR10, PT ;  /* 0x0000000a1a007e2a */ /* 0x004fdc000bf24000 */
[----:B-1----:R-:W-:Y:S05]  /*1c10*/  @P1 BRA `(.L_x_23) ;  /* 0xfffffff800541947 */ /* 0x002fea000383ffff */
.L_x_17:
[----:B------:R-:W-:Y:S05]  /*1c20*/  BSYNC.RECONVERGENT B2 ;  /* 0x0000000000027941 */ /* 0x000fea0003800200 */
.L_x_16:
[----:B------:R1:W5:Y:S01]  /*1c30*/  LDG.E.64 R32, desc[UR4][R16.64] ;  /* 0x0000000410207981 */ /* 0x000362000c1e1b00 */
[----:B------:R-:W-:Y:S01]  /*1c40*/  DSETP.NEU.AND P0, PT, |R26|, +INF , PT ;  /* 0x7ff000001a00742a */ /* 0x000fe20003f0d200 */
[----:B------:R-:W-:-:S13]  /*1c50*/  BSSY.RECONVERGENT B2, `(.L_x_24) ;  /* 0x000001d000027945 */ /* 0x000fda0003800200 */
[----:B0-----:R-:W-:Y:S01]  /*1c60*/  @!P0 DMUL R2, RZ, R26 ;  /* 0x0000001aff028228 */ /* 0x001fe20000000000 */
[----:B------:R-:W-:Y:S01]  /*1c70*/  @!P0 IMAD.MOV.U32 R34, RZ, RZ, 0x1 ;  /* 0x00000001ff228424 */ /* 0x000fe200078e00ff */
[----:B-1----:R-:W-:Y:S09]  /*1c80*/  @!P0 BRA `(.L_x_25) ;  /* 0x0000000000648947 */ /* 0x002ff20003800000 */
[----:B------:R-:W-:Y:S01]  /*1c90*/  UMOV UR6, 0x6dc9c883 ;  /* 0x6dc9c88300067882 */ /* 0x000fe20000000000 */
[----:B------:R-:W-:Y:S01]  /*1ca0*/  UMOV UR7, 0x3fe45f30 ;  /* 0x3fe45f3000077882 */ /* 0x000fe20000000000 */
[C---:B------:R-:W-:Y:S01]  /*1cb0*/  DSETP.GE.AND P0, PT, |R26|.reuse, 2.14748364800000000000e+09, PT ;  /* 0x41e000001a00742a */ /* 0x040fe20003f06200 */
[----:B------:R-:W-:Y:S01]  /*1cc0*/  BSSY.RECONVERGENT B3, `(.L_x_26) ;  /* 0x0000014000037945 */ /* 0x000fe20003800200 */
[----:B------:R-:W-:Y:S01]  /*1cd0*/  DMUL R20, R26, UR6 ;  /* 0x000000061a147c28 */ /* 0x000fe20008000000 */
[----:B------:R-:W-:Y:S01]  /*1ce0*/  UMOV UR6, 0x54442d18 ;  /* 0x54442d1800067882 */ /* 0x000fe20000000000 */
[----:B------:R-:W-:-:S08]  /*1cf0*/  UMOV UR7, 0x3ff921fb ;  /* 0x3ff921fb00077882 */ /* 0x000fd00000000000 */
[----:B------:R-:W0:Y:S08]  /*1d00*/  F2I.F64 R20, R20 ;  /* 0x0000001400147311 */ /* 0x000e300000301100 */
[----:B0-----:R-:W0:Y:S02]  /*1d10*/  I2F.F64 R2, R20 ;  /* 0x0000001400027312 */ /* 0x001e240000201c00 */
[----:B0-----:R-:W-:Y:S01]  /*1d20*/  DFMA R22, R2, -UR6, R26 ;  /* 0x8000000602167c2b */ /* 0x001fe2000800001a */
[----:B------:R-:W-:Y:S01]  /*1d30*/  UMOV UR6, 0x33145c00 ;  /* 0x33145c0000067882 */ /* 0x000fe20000000000 */
[----:B------:R-:W-:-:S06]  /*1d40*/  UMOV UR7, 0x3c91a626 ;  /* 0x3c91a62600077882 */ /* 0x000fcc0000000000 */
[----:B------:R-:W-:Y:S01]  /*1d50*/  DFMA R22, R2, -UR6, R22 ;  /* 0x8000000602167c2b */ /* 0x000fe20008000016 */
[----:B------:R-:W-:Y:S01]  /*1d60*/  UMOV UR6, 0x252049c0 ;  /* 0x252049c000067882 */ /* 0x000fe20000000000 */
[----:B------:R-:W-:-:S06]  /*1d70*/  UMOV UR7, 0x397b839a ;  /* 0x397b839a00077882 */ /* 0x000fcc0000000000 */
[----:B------:R-:W-:Y:S01]  /*1d80*/  DFMA R2, R2, -UR6, R22 ;  /* 0x8000000602027c2b */ /* 0x000fe20008000016 */
[----:B------:R-:W-:Y:S10]  /*1d90*/  @!P0 BRA `(.L_x_27) ;  /* 0x0000000000188947 */ /* 0x000ff40003800000 */
[----:B------:R-:W-:Y:S01]  /*1da0*/  IMAD.MOV.U32 R31, RZ, RZ, R27 ;  /* 0x000000ffff1f7224 */ /* 0x000fe200078e001b */
[----:B------:R-:W-:-:S07]  /*1db0*/  MOV R30, 0x1dd0 ;  /* 0x00001dd0001e7802 */ /* 0x000fce0000000f00 */
[----:B-----5:R-:W-:Y:S05]  /*1dc0*/  CALL.REL.NOINC `($_Z24processMandelbrotElementPdS_S_S_S_S_S_S_S_Piidddddd$__internal_trig_reduction_slowpathd) ;  /* 0x0000001400dc7944 */ /* 0x020fea0003c00000 */
[----:B------:R-:W-:Y:S02]  /*1dd0*/  IMAD.MOV.U32 R20, RZ, RZ, R2 ;  /* 0x000000ffff147224 */ /* 0x000fe400078e0002 */
[----:B------:R-:W-:Y:S02]  /*1de0*/  IMAD.MOV.U32 R2, RZ, RZ, R26 ;  /* 0x000000ffff027224 */ /* 0x000fe400078e001a */
[----:B------:R-:W-:-:S07]  /*1df0*/  IMAD.MOV.U32 R3, RZ, RZ, R27 ;  /* 0x000000ffff037224 */ /* 0x000fce00078e001b */
.L_x_27:
[----:B------:R-:W-:Y:S05]  /*1e00*/  BSYNC.RECONVERGENT B3 ;  /* 0x0000000000037941 */ /* 0x000fea0003800200 */
.L_x_26:
[----:B------:R-:W-:-:S07]  /*1e10*/  VIADD R34, R20, 0x1 ;  /* 0x0000000114227836 */ /* 0x000fce0000000000 */
.L_x_25:
[----:B------:R-:W-:Y:S05]  /*1e20*/  BSYNC.RECONVERGENT B2 ;  /* 0x0000000000027941 */ /* 0x000fea0003800200 */
.L_x_24:
[----:B------:R-:W0:Y:S01]  /*1e30*/  LDCU.64 UR6, c[0x4][0x8] ;  /* 0x01000100ff0677ac */ /* 0x000e220008000a00 */
[----:B------:R-:W-:-:S05]  /*1e40*/  IMAD.SHL.U32 R20, R34, 0x40, RZ ;  /* 0x0000004022147824 */ /* 0x000fca00078e00ff */
[----:B------:R-:W-:-:S04]  /*1e50*/  LOP3.LUT R20, R20, 0x40, RZ, 0xc0, !PT ;  /* 0x0000004014147812 */ /* 0x000fc800078ec0ff */
[----:B0-----:R-:W-:-:S05]  /*1e60*/  IADD3 R38, P0, PT, R20, UR6, RZ ;  /* 0x0000000614267c10 */ /* 0x001fca000ff1e0ff */
[----:B------:R-:W-:-:S05]  /*1e70*/  IMAD.X R39, RZ, RZ, UR7, P0 ;  /* 0x00000007ff277e24 */ /* 0x000fca00080e06ff */
[----:B------:R-:W2:Y:S04]  /*1e80*/  LDG.E.128.CONSTANT R20, desc[UR4][R38.64] ;  /* 0x0000000426147981 */ /* 0x000ea8000c1e9d00 */
[----:B------:R-:W3:Y:S04]  /*1e90*/  LDG.E.128.CONSTANT R24, desc[UR4][R38.64+0x10] ;  /* 0x0000100426187981 */ /* 0x000ee8000c1e9d00 */
[----:B------:R-:W4:Y:S01]  /*1ea0*/  LDG.E.128.CONSTANT R28, desc[UR4][R38.64+0x20] ;  /* 0x00002004261c7981 */ /* 0x000f22000c1e9d00 */
[----:B------:R-:W-:Y:S01]  /*1eb0*/  LOP3.LUT R35, R34, 0x1, RZ, 0xc0, !PT ;  /* 0x0000000122237812 */ /* 0x000fe200078ec0ff */
[----:B------:R-:W-:Y:S01]  /*1ec0*/  IMAD.MOV.U32 R40, RZ, RZ, 0x20fd8164 ;  /* 0x20fd8164ff287424 */ /* 0x000fe200078e00ff */
[----:B------:R-:W-:-:S02]  /*1ed0*/  DMUL R36, R2, R2 ;  /* 0x0000000202247228 */ /* 0x000fc40000000000 */
[----:B------:R-:W-:Y:S01]  /*1ee0*/  ISETP.NE.U32.AND P0, PT, R35, 0x1, PT ;  /* 0x000000012300780c */ /* 0x000fe20003f05070 */
[----:B------:R-:W-:-:S03]  /*1ef0*/  IMAD.MOV.U32 R35, RZ, RZ, 0x3da8ff83 ;  /* 0x3da8ff83ff237424 */ /* 0x000fc600078e00ff */
        /* <DEDUP_REMOVED lines=16> */
[----:B-----5:R-:W-:-:S07]  /*2000*/  DMUL R20, R32, R20 ;  /* 0x0000001420147228 */ /* 0x020fce0000000000 */
[----:B------:R0:W-:Y:S04]  /*2010*/  STG.E.64 desc[UR4][R6.64], R20 ;  /* 0x0000001406007986 */ /* 0x0001e8000c101b04 */
[----:B------:R-:W2:Y:S04]  /*2020*/  LDG.E.64 R26, desc[UR4][R18.64] ;  /* 0x00000004121a7981 */ /* 0x000ea8000c1e1b00 */
[----:B------:R-:W5:Y:S01]  /*2030*/  LDG.E.64 R16, desc[UR4][R16.64] ;  /* 0x0000000410107981 */ /* 0x000f62000c1e1b00 */
[----:B------:R-:W-:Y:S01]  /*2040*/  BSSY.RECONVERGENT B2, `(.L_x_28) ;  /* 0x000001a000027945 */ /* 0x000fe20003800200 */
[----:B--2---:R-:W-:-:S14]  /*2050*/  DSETP.NEU.AND P0, PT, |R26|, +INF , PT ;  /* 0x7ff000001a00742a */ /* 0x004fdc0003f0d200 */
[----:B------:R-:W-:Y:S01]  /*2060*/  @!P0 DMUL R32, RZ, R26 ;  /* 0x0000001aff208228 */ /* 0x000fe20000000000 */
[----:B------:R-:W-:Y:S01]  /*2070*/  @!P0 IMAD.MOV.U32 R2, RZ, RZ, RZ ;  /* 0x000000ffff028224 */ /* 0x000fe200078e00ff */
[----:B0-----:R-:W-:Y:S09]  /*2080*/  @!P0 BRA `(.L_x_29) ;  /* 0x0000000000548947 */ /* 0x001ff20003800000 */
[----:B------:R-:W-:Y:S01]  /*2090*/  UMOV UR6, 0x6dc9c883 ;  /* 0x6dc9c88300067882 */ /* 0x000fe20000000000 */
[----:B------:R-:W-:Y:S01]  /*20a0*/  UMOV UR7, 0x3fe45f30 ;  /* 0x3fe45f3000077882 */ /* 0x000fe20000000000 */
[C---:B------:R-:W-:Y:S02]  /*20b0*/  DSETP.GE.AND P0, PT, |R26|.reuse, 2.14748364800000000000e+09, PT ;  /* 0x41e000001a00742a */ /* 0x040fe40003f06200 */
        /* <DEDUP_REMOVED lines=17> */
[----:B------:R-:W-:-:S07]  /*21d0*/  IMAD.MOV.U32 R33, RZ, RZ, R27 ;  /* 0x000000ffff217224 */ /* 0x000fce00078e001b */
.L_x_29:
[----:B------:R-:W-:Y:S05]  /*21e0*/  BSYNC.RECONVERGENT B2 ;  /* 0x0000000000027941 */ /* 0x000fea0003800200 */
.L_x_28:
        /* <DEDUP_REMOVED lines=28> */
[----:B------:R-:W-:Y:S02]  /*23b0*/  FSEL R3, R21, R7, !P0 ;  /* 0x0000000715037208 */ /* 0x000fe40004000000 */
[----:B------:R-:W0:Y:S04]  /*23c0*/  LDC.64 R6, c[0x0][0x3e0] ;  /* 0x0000f800ff067b82 */ /* 0x000e280000000a00 */
[----:B-----5:R-:W-:-:S07]  /*23d0*/  DMUL R16, R16, R2 ;  /* 0x0000000210107228 */ /* 0x020fce0000000000 */
[----:B------:R1:W-:Y:S04]  /*23e0*/  STG.E.64 desc[UR4][R10.64], R16 ;  /* 0x000000100a007986 */ /* 0x0003e8000c101b04 */
[----:B------:R-:W0:Y:S01]  /*23f0*/  LDG.E.64 R2, desc[UR4][R14.64] ;  /* 0x000000040e027981 */ /* 0x000e22000c1e1b00 */
[----:B------:R-:W-:Y:S01]  /*2400*/  BSSY.RECONVERGENT B0, `(.L_x_30) ;  /* 0x000000a000007945 */ /* 0x000fe20003800200 */
[----:B0-----:R-:W-:-:S14]  /*2410*/  DSETP.GT.AND P0, PT, R2, R6, PT ;  /* 0x000000060200722a */ /* 0x001fdc0003f04000 */
[----:B-1----:R-:W-:Y:S05]  /*2420*/  @!P0 BRA `(.L_x_31) ;  /* 0x00000000001c8947 */ /* 0x002fea0003800000 */
[----:B------:R-:W-:-:S08]  /*2430*/  DADD R6, R6, R6 ;  /* 0x0000000006067229 */ /* 0x000fd00000000006 */
[----:B------:R-:W-:-:S07]  /*2440*/  DADD R6, -R2, R6 ;  /* 0x0000000002067229 */ /* 0x000fce0000000106 */
[----:B------:R0:W-:Y:S04]  /*2450*/  STG.E.64 desc[UR4][R14.64], R6 ;  /* 0x000000060e007986 */ /* 0x0001e8000c101b04 */
[----:B------:R-:W2:Y:S02]  /*2460*/  LDG.E.64 R2, desc[UR4][R12.64] ;  /* 0x000000040c027981 */ /* 0x000ea4000c1e1b00 */
[----:B--2---:R-:W-:-:S07]  /*2470*/  DADD R10, -RZ, -R2 ;  /* 0x00000000ff0a7229 */ /* 0x004fce0000000902 */
[----:B------:R0:W-:Y:S04]  /*2480*/  STG.E.64 desc[UR4][R12.64], R10 ;  /* 0x0000000a0c007986 */ /* 0x0001e8000c101b04 */
[----:B------:R0:W5:Y:S02]  /*2490*/  LDG.E.64 R2, desc[UR4][R14.64] ;  /* 0x000000040e027981 */ /* 0x000164000c1e1b00 */
.L_x_31:
[----:B------:R-:W-:Y:S05]  /*24a0*/  BSYNC.RECONVERGENT B0 ;  /* 0x0000000000007941 */ /* 0x000fea0003800200 */
.L_x_30:
[----:B-----5:R-:W-:Y:S01]  /*24b0*/  DSETP.GEU.AND P0, PT, R2, RZ, PT ;  /* 0x000000ff0200722a */ /* 0x020fe20003f0e000 */
[----:B------:R-:W-:-:S13]  /*24c0*/  BSSY.RECONVERGENT B0, `(.L_x_32) ;  /* 0x0000007000007945 */ /* 0x000fda0003800200 */
[----:B------:R-:W-:Y:S05]  /*24d0*/  @P0 BRA `(.L_x_33) ;  /* 0x0000000000140947 */ /* 0x000fea0003800000 */
[----:B0-----:R-:W-:-:S07]  /*24e0*/  DADD R6, -RZ, -R2 ;  /* 0x00000000ff067229 */ /* 0x001fce0000000902 */
[----:B------:R1:W-:Y:S04]  /*24f0*/  STG.E.64 desc[UR4][R14.64], R6 ;  /* 0x000000060e007986 */ /* 0x0003e8000c101b04 */
[----:B------:R-:W2:Y:S02]  /*2500*/  LDG.E.64 R2, desc[UR4][R12.64] ;  /* 0x000000040c027981 */ /* 0x000ea4000c1e1b00 */
[----:B--2---:R-:W-:-:S07]  /*2510*/  DADD R2, -RZ, -R2 ;  /* 0x00000000ff027229 */ /* 0x004fce0000000902 */
[----:B------:R1:W-:Y:S04]  /*2520*/  STG.E.64 desc[UR4][R12.64], R2 ;  /* 0x000000020c007986 */ /* 0x0003e8000c101b04 */
.L_x_33:
[----:B------:R-:W-:Y:S05]  /*2530*/  BSYNC.RECONVERGENT B0 ;  /* 0x0000000000007941 */ /* 0x000fea0003800200 */
.L_x_32:
[----:B------:R-:W2:Y:S04]  /*2540*/  LDG.E.64 R18, desc[UR4][R18.64] ;  /* 0x0000000412127981 */ /* 0x000ea8000c1e1b00 */
[----:B------:R-:W5:Y:S01]  /*2550*/  LDG.E.64 R4, desc[UR4][R4.64] ;  /* 0x0000000404047981 */ /* 0x000f62000c1e1b00 */
[----:B------:R-:W-:Y:S01]  /*2560*/  BSSY.RECONVERGENT B2, `(.L_x_34) ;  /* 0x000001e000027945 */ /* 0x000fe20003800200 */
[----:B--2---:R-:W-:-:S14]  /*2570*/  DSETP.NEU.AND P0, PT, |R18|, +INF , PT ;  /* 0x7ff000001200742a */ /* 0x004fdc0003f0d200 */
[----:B01----:R-:W-:Y:S01]  /*2580*/  @!P0 DMUL R6, RZ, R18 ;  /* 0x00000012ff068228 */ /* 0x003fe20000000000 */
[----:B------:R-:W-:Y:S01]  /*2590*/  @!P0 IMAD.MOV.U32 R2, RZ, RZ, 0x1 ;  /* 0x00000001ff028424 */ /* 0x000fe200078e00ff */
[----:B------:R-:W-:Y:S09]  /*25a0*/  @!P0 BRA `(.L_x_35) ;  /* 0x0000000000648947 */ /* 0x000ff20003800000 */
        /* <DEDUP_REMOVED lines=18> */
[----:B------:R-:W-:Y:S01]  /*26d0*/  MOV R30, 0x2700 ;  /* 0x00002700001e7802 */ /* 0x000fe20000000f00 */
[----:B------:R-:W-:-:S07]  /*26e0*/  IMAD.MOV.U32 R31, RZ, RZ, R19 ;  /* 0x000000ffff1f7224 */ /* 0x000fce00078e0013 */
[----:B-----5:R-:W-:Y:S05]  /*26f0*/  CALL.REL.NOINC `($_Z24processMandelbrotElementPdS_S_S_S_S_S_S_S_Piidddddd$__internal_trig_reduction_slowpathd) ;  /* 0x0000000c00907944 */ /* 0x020fea0003c00000 */
[----:B------:R-:W-:Y:S02]  /*2700*/  IMAD.MOV.U32 R6, RZ, RZ, R26 ;  /* 0x000000ffff067224 */ /* 0x000fe400078e001a */
[----:B------:R-:W-:-:S07]  /*2710*/  IMAD.MOV.U32 R7, RZ, RZ, R27 ;  /* 0x000000ffff077224 */ /* 0x000fce00078e001b */
.L_x_37:
[----:B------:R-:W-:Y:S05]  /*2720*/  BSYNC.RECONVERGENT B3 ;  /* 0x0000000000037941 */ /* 0x000fea0003800200 */
.L_x_36:
[----:B------:R-:W-:-:S07]  /*2730*/  VIADD R2, R2, 0x1 ;  /* 0x0000000102027836 */ /* 0x000fce0000000000 */
.L_x_35:
[----:B------:R-:W-:Y:S05]  /*2740*/  BSYNC.RECONVERGENT B2 ;  /* 0x0000000000027941 */ /* 0x000fea0003800200 */
.L_x_34:
[----:B------:R-:W0:Y:S01]  /*2750*/  LDCU.64 UR6, c[0x4][0x8] ;  /* 0x01000100ff0677ac */ /* 0x000e220008000a00 */
[----:B------:R-:W-:Y:S01]  /*2760*/  IMAD.SHL.U32 R3, R2, 0x40, RZ ;  /* 0x0000004002037824 */ /* 0x000fe200078e00ff */
[----:B------:R-:W5:Y:S04]  /*2770*/  LDG.E.64 R8, desc[UR4][R8.64] ;  /* 0x0000000408087981 */ /* 0x000f68000c1e1b00 */
[----:B------:R-:W-:-:S04]  /*2780*/  LOP3.LUT R3, R3, 0x40, RZ, 0xc0, !PT ;  /* 0x0000004003037812 */ /* 0x000fc800078ec0ff */
[----:B0-----:R-:W-:-:S05]  /*2790*/  IADD3 R10, P0, PT, R3, UR6, RZ ;  /* 0x00000006030a7c10 */ /* 0x001fca000ff1e0ff */
[----:B------:R-:W-:-:S05]  /*27a0*/  IMAD.X R11, RZ, RZ, UR7, P0 ;  /* 0x00000007ff0b7e24 */ /* 0x000fca00080e06ff */
[----:B------:R-:W2:Y:S04]  /*27b0*/  LDG.E.128.CONSTANT R20, desc[UR4][R10.64] ;  /* 0x000000040a147981 */ /* 0x000ea8000c1e9d00 */
[----:B------:R-:W3:Y:S04]  /*27c0*/  LDG.E.128.CONSTANT R12, desc[UR4][R10.64+0x10] ;  /* 0x000010040a0c7981 */ /* 0x000ee8000c1e9d00 */
[----:B------:R-:W4:Y:S01]  /*27d0*/  LDG.E.128.CONSTANT R24, desc[UR4][R10.64+0x20] ;  /* 0x000020040a187981 */ /* 0x000f22000c1e9d00 */
[----:B------:R-:W-:Y:S01]  /*27e0*/  LOP3.LUT R3, R2, 0x1, RZ, 0xc0, !PT ;  /* 0x0000000102037812 */ /* 0x000fe200078ec0ff */
[----:B------:R-:W-:-:S03]  /*27f0*/  IMAD.MOV.U32 R28, RZ, RZ, 0x20fd8164 ;  /* 0x20fd8164ff1c7424 */ /* 0x000fc600078e00ff */
[----:B------:R-:W-:Y:S01]  /*2800*/  ISETP.NE.U32.AND P0, PT, R3, 0x1, PT ;  /* 0x000000010300780c */ /* 0x000fe20003f05070 */
[----:B------:R-:W-:Y:S01]  /*2810*/  IMAD.MOV.U32 R3, RZ, RZ, 0x3da8ff83 ;  /* 0x3da8ff83ff037424 */ /* 0x000fe200078e00ff */
[----:B------:R-:W-:Y:S02]  /*2820*/  DMUL R16, R6, R6 ;  /* 0x0000000606107228 */ /* 0x000fe40000000000 */
[----:B------:R-:W-:Y:S02]  /*2830*/  FSEL R28, R28, -8.06006814911005101289e+34, !P0 ;  /* 0xf9785eba1c1c7808 */ /* 0x000fe40004000000 */
[----:B------:R-:W-:Y:S01]  /*2840*/  FSEL R29, -R3, 0.11223486810922622681, !P0 ;  /* 0x3de5db65031d7808 */ /* 0x000fe20004000100 */
[----:B------:R-:W-:Y:S01]  /*2850*/  DSETP.NEU.AND P1, PT, |R18|, +INF , PT ;  /* 0x7ff000001200742a */ /* 0x000fe20003f2d200 */
[----:B------:R-:W-:Y:S04]  /*2860*/  BSSY.RECONVERGENT B2, `(.L_x_38) ;  /* 0x0000027000027945 */ /* 0x000fe80003800200 */
        /* <DEDUP_REMOVED lines=9> */
[----:B------:R-:W-:-:S06]  /*2900*/  FSEL R11, R13, R7, !P0 ;  /* 0x000000070d0b7208 */ /* 0x000fcc0004000000 */
[----:B------:R-:W-:Y:S01]  /*2910*/  DADD R6, RZ, -R10 ;  /* 0x00000000ff067229 */ /* 0x000fe2000000080a */
[----:B------:R-:W-:Y:S01]  /*2920*/  LOP3.LUT P0, RZ, R2, 0x2, RZ, 0xc0, !PT ;  /* 0x0000000202ff7812 */ /* 0x000fe2000780c0ff */
[----:B------:R-:W-:-:S08]  /*2930*/  @!P1 DMUL R26, RZ, R18 ;  /* 0x00000012ff1a9228 */ /* 0x000fd00000000000 */
[----:B------:R-:W-:Y:S02]  /*2940*/  FSEL R2, R10, R6, !P0 ;  /* 0x000000060a027208 */ /* 0x000fe40004000000 */
[----:B------:R-:W-:-:S06]  /*2950*/  FSEL R3, R11, R7, !P0 ;  /* 0x000000070b037208 */ /* 0x000fcc0004000000 */
[----:B-----5:R-:W-:Y:S01]  /*2960*/  DMUL R4, R4, R2 ;  /* 0x0000000204047228 */ /* 0x020fe20000000000 */
[----:B------:R-:W-:Y:S01]  /*2970*/  @!P1 IMAD.MOV.U32 R2, RZ, RZ, RZ ;  /* 0x000000ffff029224 */ /* 0x000fe200078e00ff */
[----:B------:R-:W-:Y:S09]  /*2980*/  @!P1 BRA `(.L_x_39) ;  /* 0x0000000000509947 */ /* 0x000ff20003800000 */
        /* <DEDUP_REMOVED lines=19> */
[----:B------:R-:W-:Y:S05]  /*2ac0*/  CALL.REL.NOINC `($_Z24processMandelbrotElementPdS_S_S_S_S_S_S_S_Piidddddd$__internal_trig_reduction_slowpathd) ;  /* 0x00000008009c7944 */ /* 0x000fea0003c00000 */
.L_x_39:
[----:B------:R-:W-:Y:S05]  /*2ad0*/  BSYNC.RECONVERGENT B2 ;  /* 0x0000000000027941 */ /* 0x000fea0003800200 */
.L_x_38:
        /* <DEDUP_REMOVED lines=22> */
[----:B------:R-:W-:Y:S01]  /*2c40*/  DFMA R10, R10, R12, 1 ;  /* 0x3ff000000a0a742b */ /* 0x000fe2000000000c */
[----:B------:R-:W0:Y:S09]  /*2c50*/  LDC.64 R12, c[0x0][0x3c0] ;  /* 0x0000f000ff0c7b82 */ /* 0x000e320000000a00 */
[----:B------:R-:W-:-:S02]  /*2c60*/  FSEL R10, R10, R26, !P0 ;  /* 0x0000001a0a0a7208 */ /* 0x000fc40004000000 */
[----:B------:R-:W-:Y:S02]  /*2c70*/  FSEL R11, R11, R27, !P0 ;  /* 0x0000001b0b0b7208 */ /* 0x000fe40004000000 */
[----:B------:R-:W-:-:S04]  /*2c80*/  LOP3.LUT P0, RZ, R2, 0x2, RZ, 0xc0, !PT ;  /* 0x0000000202ff7812 */ /* 0x000fc8000780c0ff */
[----:B------:R-:W-:-:S10]  /*2c90*/  DADD R6, RZ, -R10 ;  /* 0x00000000ff067229 */ /* 0x000fd4000000080a */
[----:B------:R-:W-:Y:S02]  /*2ca0*/  FSEL R2, R10, R6, !P0 ;  /* 0x000000060a027208 */ /* 0x000fe40004000000 */
[----:B------:R-:W-:-:S06]  /*2cb0*/  FSEL R3, R11, R7, !P0 ;  /* 0x000000070b037208 */ /* 0x000fcc0004000000 */
[----:B------:R-:W-:Y:S01]  /*2cc0*/  DFMA R4, R8, R2, R4 ;  /* 0x000000020804722b */ /* 0x000fe20000000004 */
[----:B0-----:R-:W-:-:S06]  /*2cd0*/  IMAD.WIDE R2, R0, 0x8, R12 ;  /* 0x0000000800027825 */ /* 0x001fcc00078e020c */
[----:B------:R-:W-:Y:S01]  /*2ce0*/  STG.E.64 desc[UR4][R2.64], R4 ;  /* 0x0000000402007986 */ /* 0x000fe2000c101b04 */
[----:B------:R-:W-:Y:S05]  /*2cf0*/  EXIT ;  /* 0x000000000000794d */ /* 0x000fea0003800000 */
        .weak           $__internal_0_$__cuda_sm20_div_rn_f64_full
        .type           $__internal_0_$__cuda_sm20_div_rn_f64_full,@function
        .size           $__internal_0_$__cuda_sm20_div_rn_f64_full,($__internal_1_$__cuda_sm20_dsqrt_rn_f64_mediumpath_v1 - $__internal_0_$__cuda_sm20_div_rn_f64_full)
$__internal_0_$__cuda_sm20_div_rn_f64_full:
[C---:B------:R-:W-:Y:S01]  /*2d00*/  FSETP.GEU.AND P0, PT, |R19|.reuse, 1.469367938527859385e-39, PT ;  /* 0x001000001300780b */ /* 0x040fe20003f0e200 */
[----:B------:R-:W-:Y:S01]  /*2d10*/  IMAD.MOV.U32 R26, RZ, RZ, 0x1 ;  /* 0x00000001ff1a7424 */ /* 0x000fe200078e00ff */
[----:B------:R-:W-:Y:S01]  /*2d20*/  LOP3.LUT R2, R19, 0x800fffff, RZ, 0xc0, !PT ;  /* 0x800fffff13027812 */ /* 0x000fe200078ec0ff */
[----:B------:R-:W-:Y:S01]  /*2d30*/  BSSY.RECONVERGENT B1, `(.L_x_40) ;  /* 0x0000054000017945 */ /* 0x000fe20003800200 */
[C---:B------:R-:W-:Y:S02]  /*2d40*/  FSETP.GEU.AND P2, PT, |R23|.reuse, 1.469367938527859385e-39, PT ;  /* 0x001000001700780b */ /* 0x040fe40003f4e200 */
[----:B------:R-:W-:Y:S01]  /*2d50*/  LOP3.LUT R3, R2, 0x3ff00000, RZ, 0xfc, !PT ;  /* 0x3ff0000002037812 */ /* 0x000fe200078efcff */
[----:B------:R-:W-:Y:S01]  /*2d60*/  IMAD.MOV.U32 R2, RZ, RZ, R18 ;  /* 0x000000ffff027224 */ /* 0x000fe200078e0012 */
[----:B------:R-:W-:Y:S02]  /*2d70*/  LOP3.LUT R25, R23, 0x7ff00000, RZ, 0xc0, !PT ;  /* 0x7ff0000017197812 */ /* 0x000fe400078ec0ff */
[----:B------:R-:W-:-:S03]  /*2d80*/  LOP3.LUT R36, R19, 0x7ff00000, RZ, 0xc0, !PT ;  /* 0x7ff0000013247812 */ /* 0x000fc600078ec0ff */
[----:B------:R-:W-:Y:S01]  /*2d90*/  @!P0 DMUL R2, R18, 8.98846567431157953865e+307 ;  /* 0x7fe0000012028828 */ /* 0x000fe20000000000 */
[----:B------:R-:W-:Y:S01]  /*2da0*/  ISETP.GE.U32.AND P1, PT, R25, R36, PT ;  /* 0x000000241900720c */ /* 0x000fe20003f26070 */
[----:B------:R-:W-:Y:S02]  /*2db0*/  IMAD.MOV.U32 R37, RZ, RZ, R25 ;  /* 0x000000ffff257224 */ /* 0x000fe400078e0019 */
[----:B------:R-:W-:Y:S02]  /*2dc0*/  @!P2 LOP3.LUT R30, R19, 0x7ff00000, RZ, 0xc0, !PT ;  /* 0x7ff00000131ea812 */ /* 0x000fe400078ec0ff */
[----:B------:R-:W0:Y:S02]  /*2dd0*/  MUFU.RCP64H R27, R3 ;  /* 0x00000003001b7308 */ /* 0x000e240000001800 */
[----:B------:R-:W-:Y:S01]  /*2de0*/  @!P2 ISETP.GE.U32.AND P3, PT, R25, R30, PT ;  /* 0x0000001e1900a20c */ /* 0x000fe20003f66070 */
[----:B------:R-:W-:Y:S01]  /*2df0*/  IMAD.MOV.U32 R30, RZ, RZ, 0x1ca00000 ;  /* 0x1ca00000ff1e7424 */ /* 0x000fe200078e00ff */
[----:B------:R-:W-:-:S05]  /*2e00*/  @!P0 LOP3.LUT R36, R3, 0x7ff00000, RZ, 0xc0, !PT ;  /* 0x7ff0000003248812 */ /* 0x000fca00078ec0ff */
[----:B------:R-:W-:Y:S01]  /*2e10*/  VIADD R38, R36, 0xffffffff ;  /* 0xffffffff24267836 */ /* 0x000fe20000000000 */
[----:B0-----:R-:W-:-:S08]  /*2e20*/  DFMA R28, R26, -R2, 1 ;  /* 0x3ff000001a1c742b */ /* 0x001fd00000000802 */
[----:B------:R-:W-:-:S08]  /*2e30*/  DFMA R28, R28, R28, R28 ;  /* 0x0000001c1c1c722b */ /* 0x000fd0000000001c */
[----:B------:R-:W-:Y:S01]  /*2e40*/  DFMA R32, R26, R28, R26 ;  /* 0x0000001c1a20722b */ /* 0x000fe2000000001a */
[C---:B------:R-:W-:Y:S01]  /*2e50*/  @!P2 SEL R29, R30.reuse, 0x63400000, !P3 ;  /* 0x634000001e1da807 */ /* 0x040fe20005800000 */
[----:B------:R-:W-:Y:S01]  /*2e60*/  IMAD.MOV.U32 R26, RZ, RZ, R22 ;  /* 0x000000ffff1a7224 */ /* 0x000fe200078e0016 */
[----:B------:R-:W-:Y:S01]  /*2e70*/  SEL R27, R30, 0x63400000, !P1 ;  /* 0x634000001e1b7807 */ /* 0x000fe20004800000 */
[----:B------:R-:W-:Y:S01]  /*2e80*/  @!P2 IMAD.MOV.U32 R28, RZ, RZ, RZ ;  /* 0x000000ffff1ca224 */ /* 0x000fe200078e00ff */
[--C-:B------:R-:W-:Y:S02]  /*2e90*/  @!P2 LOP3.LUT R29, R29, 0x80000000, R23.reuse, 0xf8, !PT ;  /* 0x800000001d1da812 */ /* 0x100fe400078ef817 */
[----:B------:R-:W-:Y:S01]  /*2ea0*/  LOP3.LUT R27, R27, 0x800fffff, R23, 0xf8, !PT ;  /* 0x800fffff1b1b7812 */ /* 0x000fe200078ef817 */
[----:B------:R-:W-:Y:S01]  /*2eb0*/  DFMA R34, R32, -R2, 1 ;  /* 0x3ff000002022742b */ /* 0x000fe20000000802 */
[----:B------:R-:W-:-:S06]  /*2ec0*/  @!P2 LOP3.LUT R29, R29, 0x100000, RZ, 0xfc, !PT ;  /* 0x001000001d1da812 */ /* 0x000fcc00078efcff */
[----:B------:R-:W-:Y:S02]  /*2ed0*/  @!P2 DFMA R26, R26, 2, -R28 ;  /* 0x400000001a1aa82b */ /* 0x000fe4000000081c */
[----:B------:R-:W-:-:S08]  /*2ee0*/  DFMA R34, R32, R34, R32 ;  /* 0x000000222022722b */ /* 0x000fd00000000020 */
[----:B------:R-:W-:Y:S01]  /*2ef0*/  @!P2 LOP3.LUT R37, R27, 0x7ff00000, RZ, 0xc0, !PT ;  /* 0x7ff000001b25a812 */ /* 0x000fe200078ec0ff */
[----:B------:R-:W-:-:S04]  /*2f00*/  DMUL R28, R34, R26 ;  /* 0x0000001a221c7228 */ /* 0x000fc80000000000 */
[----:B------:R-:W-:-:S04]  /*2f10*/  VIADD R31, R37, 0xffffffff ;  /* 0xffffffff251f7836 */ /* 0x000fc80000000000 */
[----:B------:R-:W-:Y:S01]  /*2f20*/  DFMA R32, R28, -R2, R26 ;  /* 0x800000021c20722b */ /* 0x000fe2000000001a */
[----:B------:R-:W-:-:S04]  /*2f30*/  ISETP.GT.U32.AND P0, PT, R31, 0x7feffffe, PT ;  /* 0x7feffffe1f00780c */ /* 0x000fc80003f04070 */
[----:B------:R-:W-:-:S03]  /*2f40*/  ISETP.GT.U32.OR P0, PT, R38, 0x7feffffe, P0 ;  /* 0x7feffffe2600780c */ /* 0x000fc60000704470 */
[----:B------:R-:W-:-:S10]  /*2f50*/  DFMA R28, R34, R32, R28 ;  /* 0x00000020221c722b */ /* 0x000fd4000000001c */
[----:B------:R-:W-:Y:S05]  /*2f60*/  @P0 BRA `(.L_x_41) ;  /* 0x00000000006c0947 */ /* 0x000fea0003800000 */
[----:B------:R-:W-:-:S04]  /*2f70*/  LOP3.LUT R32, R19, 0x7ff00000, RZ, 0xc0, !PT ;  /* 0x7ff0000013207812 */ /* 0x000fc800078ec0ff */
[CC--:B------:R-:W-:Y:S02]  /*2f80*/  VIADDMNMX R22, R25.reuse, -R32.reuse, 0xb9600000, !PT ;  /* 0xb960000019167446 */ /* 0x0c0fe40007800920 */
[----:B------:R-:W-:Y:S02]  /*2f90*/  ISETP.GE.U32.AND P0, PT, R25, R32, PT ;  /* 0x000000201900720c */ /* 0x000fe40003f06070 */
[----:B------:R-:W-:Y:S02]  /*2fa0*/  VIMNMX R22, PT, PT, R22, 0x46a00000, PT ;  /* 0x46a0000016167848 */ /* 0x000fe40003fe0100 */
[----:B------:R-:W-:-:S05]  /*2fb0*/  SEL R25, R30, 0x63400000, !P0 ;  /* 0x634000001e197807 */ /* 0x000fca0004000000 */
[----:B------:R-:W-:Y:S02]  /*2fc0*/  IMAD.IADD R25, R22, 0x1, -R25 ;  /* 0x0000000116197824 */ /* 0x000fe400078e0a19 */
[----:B------:R-:W-:Y:S02]  /*2fd0*/  IMAD.MOV.U32 R22, RZ, RZ, RZ ;  /* 0x000000ffff167224 */ /* 0x000fe400078e00ff */
[----:B------:R-:W-:-:S06]  /*2fe0*/  VIADD R23, R25, 0x7fe00000 ;  /* 0x7fe0000019177836 */ /* 0x000fcc0000000000 */
[----:B------:R-:W-:-:S10]  /*2ff0*/  DMUL R30, R28, R22 ;  /* 0x000000161c1e7228 */ /* 0x000fd40000000000 */
[----:B------:R-:W-:-:S13]  /*3000*/  FSETP.GTU.AND P0, PT, |R31|, 1.469367938527859385e-39, PT ;  /* 0x001000001f00780b */ /* 0x000fda0003f0c200 */
[----:B------:R-:W-:Y:S05]  /*3010*/  @P0 BRA `(.L_x_42) ;  /* 0x0000000000940947 */ /* 0x000fea0003800000 */
[----:B------:R-:W-:Y:S01]  /*3020*/  DFMA R2, R28, -R2, R26 ;  /* 0x800000021c02722b */ /* 0x000fe2000000001a */
[----:B------:R-:W-:-:S09]  /*3030*/  IMAD.MOV.U32 R22, RZ, RZ, RZ ;  /* 0x000000ffff167224 */ /* 0x000fd200078e00ff */
[C---:B------:R-:W-:Y:S02]  /*3040*/  FSETP.NEU.AND P0, PT, R3.reuse, RZ, PT ;  /* 0x000000ff0300720b */ /* 0x040fe40003f0d000 */
[----:B------:R-:W-:-:S04]  /*3050*/  LOP3.LUT R19, R3, 0x80000000, R19, 0x48, !PT ;  /* 0x8000000003137812 */ /* 0x000fc800078e4813 */
[----:B------:R-:W-:-:S07]  /*3060*/  LOP3.LUT R23, R19, R23, RZ, 0xfc, !PT ;  /* 0x0000001713177212 */ /* 0x000fce00078efcff */
[----:B------:R-:W-:Y:S05]  /*3070*/  @!P0 BRA `(.L_x_42) ;  /* 0x00000000007c8947 */ /* 0x000fea0003800000 */
[----:B------:R-:W-:Y:S01]  /*3080*/  IMAD.MOV R3, RZ, RZ, -R25 ;  /* 0x000000ffff037224 */ /* 0x000fe200078e0a19 */
[----:B------:R-:W-:Y:S01]  /*3090*/  DMUL.RP R22, R28, R22 ;  /* 0x000000161c167228 */ /* 0x000fe20000008000 */
[----:B------:R-:W-:Y:S01]  /*30a0*/  IMAD.MOV.U32 R2, RZ, RZ, RZ ;  /* 0x000000ffff027224 */ /* 0x000fe200078e00ff */
[----:B------:R-:W-:-:S05]  /*30b0*/  IADD3 R25, PT, PT, -R25, -0x43300000, RZ ;  /* 0xbcd0000019197810 */ /* 0x000fca0007ffe1ff */
[----:B------:R-:W-:-:S03]  /*30c0*/  DFMA R2, R30, -R2, R28 ;  /* 0x800000021e02722b */ /* 0x000fc6000000001c */
[----:B------:R-:W-:-:S07]  /*30d0*/  LOP3.LUT R19, R23, R19, RZ, 0x3c, !PT ;  /* 0x0000001317137212 */ /* 0x000fce00078e3cff */
[----:B------:R-:W-:-:S04]  /*30e0*/  FSETP.NEU.AND P0, PT, |R3|, R25, PT ;  /* 0x000000190300720b */ /* 0x000fc80003f0d200 */
[----:B------:R-:W-:Y:S02]  /*30f0*/  FSEL R30, R22, R30, !P0 ;  /* 0x0000001e161e7208 */ /* 0x000fe40004000000 */
[----:B------:R-:W-:Y:S01]  /*3100*/  FSEL R31, R19, R31, !P0 ;  /* 0x0000001f131f7208 */ /* 0x000fe20004000000 */
[----:B------:R-:W-:Y:S06]  /*3110*/  BRA `(.L_x_42) ;  /* 0x0000000000547947 */ /* 0x000fec0003800000 */
.L_x_41:
[----:B------:R-:W-:-:S14]  /*3120*/  DSETP.NAN.AND P0, PT, R22, R22, PT ;  /* 0x000000161600722a */ /* 0x000fdc0003f08000 */
[----:B------:R-:W-:Y:S05]  /*3130*/  @P0 BRA `(.L_x_43) ;  /* 0x0000000000440947 */ /* 0x000fea0003800000 */
[----:B------:R-:W-:-:S14]  /*3140*/  DSETP.NAN.AND P0, PT, R18, R18, PT ;  /* 0x000000121200722a */ /* 0x000fdc0003f08000 */
[----:B------:R-:W-:Y:S05]  /*3150*/  @P0 BRA `(.L_x_44) ;  /* 0x0000000000300947 */ /* 0x000fea0003800000 */
[----:B------:R-:W-:Y:S01]  /*3160*/  ISETP.NE.AND P0, PT, R37, R36, PT ;  /* 0x000000242500720c */ /* 0x000fe20003f05270 */
[----:B------:R-:W-:Y:S02]  /*3170*/  IMAD.MOV.U32 R30, RZ, RZ, 0x0 ;  /* 0x00000000ff1e7424 */ /* 0x000fe400078e00ff */
[----:B------:R-:W-:-:S10]  /*3180*/  IMAD.MOV.U32 R31, RZ, RZ, -0x80000 ;  /* 0xfff80000ff1f7424 */ /* 0x000fd400078e00ff */
[----:B------:R-:W-:Y:S05]  /*3190*/  @!P0 BRA `(.L_x_42) ;  /* 0x0000000000348947 */ /* 0x000fea0003800000 */
[----:B------:R-:W-:Y:S02]  /*31a0*/  ISETP.NE.AND P0, PT, R37, 0x7ff00000, PT ;  /* 0x7ff000002500780c */ /* 0x000fe40003f05270 */
[----:B------:R-:W-:Y:S02]  /*31b0*/  LOP3.LUT R31, R23, 0x80000000, R19, 0x48, !PT ;  /* 0x80000000171f7812 */ /* 0x000fe400078e4813 */
[----:B------:R-:W-:-:S13]  /*31c0*/  ISETP.EQ.OR P0, PT, R36, RZ, !P0 ;  /* 0x000000ff2400720c */ /* 0x000fda0004702670 */
[----:B------:R-:W-:Y:S01]  /*31d0*/  @P0 LOP3.LUT R2, R31, 0x7ff00000, RZ, 0xfc, !PT ;  /* 0x7ff000001f020812 */ /* 0x000fe200078efcff */
[----:B------:R-:W-:Y:S02]  /*31e0*/  @!P0 IMAD.MOV.U32 R30, RZ, RZ, RZ ;  /* 0x000000ffff1e8224 */ /* 0x000fe400078e00ff */
[----:B------:R-:W-:Y:S02]  /*31f0*/  @P0 IMAD.MOV.U32 R30, RZ, RZ, RZ ;  /* 0x000000ffff1e0224 */ /* 0x000fe400078e00ff */
[----:B------:R-:W-:Y:S01]  /*3200*/  @P0 IMAD.MOV.U32 R31, RZ, RZ, R2 ;  /* 0x000000ffff1f0224 */ /* 0x000fe200078e0002 */
[----:B------:R-:W-:Y:S06]  /*3210*/  BRA `(.L_x_42) ;  /* 0x0000000000147947 */ /* 0x000fec0003800000 */
.L_x_44:
[----:B------:R-:W-:Y:S01]  /*3220*/  LOP3.LUT R31, R19, 0x80000, RZ, 0xfc, !PT ;  /* 0x00080000131f7812 */ /* 0x000fe200078efcff */
[----:B------:R-:W-:Y:S01]  /*3230*/  IMAD.MOV.U32 R30, RZ, RZ, R18 ;  /* 0x000000ffff1e7224 */ /* 0x000fe200078e0012 */
[----:B------:R-:W-:Y:S06]  /*3240*/  BRA `(.L_x_42) ;  /* 0x0000000000087947 */ /* 0x000fec0003800000 */
.L_x_43:
[----:B------:R-:W-:Y:S01]  /*3250*/  LOP3.LUT R31, R23, 0x80000, RZ, 0xfc, !PT ;  /* 0x00080000171f7812 */ /* 0x000fe200078efcff */
[----:B------:R-:W-:-:S07]  /*3260*/  IMAD.MOV.U32 R30, RZ, RZ, R22 ;  /* 0x000000ffff1e7224 */ /* 0x000fce00078e0016 */
.L_x_42:
[----:B------:R-:W-:Y:S05]  /*3270*/  BSYNC.RECONVERGENT B1 ;  /* 0x0000000000017941 */ /* 0x000fea0003800200 */
.L_x_40:
[----:B------:R-:W-:Y:S02]  /*3280*/  IMAD.MOV.U32 R25, RZ, RZ, 0x0 ;  /* 0x00000000ff197424 */ /* 0x000fe400078e00ff */
[----:B------:R-:W-:Y:S02]  /*3290*/  IMAD.MOV.U32 R2, RZ, RZ, R30 ;  /* 0x000000ffff027224 */ /* 0x000fe400078e001e */
[----:B------:R-:W-:Y:S01]  /*32a0*/  IMAD.MOV.U32 R3, RZ, RZ, R31 ;  /* 0x000000ffff037224 */ /* 0x000fe200078e001f */
[----:B------:R-:W-:Y:S06]  /*32b0*/  RET.REL.NODEC R24 `(_Z24processMandelbrotElementPdS_S_S_S_S_S_S_S_Piidddddd) ;  /* 0xffffffcc18507950 */ /* 0x000fec0003c3ffff */
        .weak           $__internal_1_$__cuda_sm20_dsqrt_rn_f64_mediumpath_v1
        .type           $__internal_1_$__cuda_sm20_dsqrt_rn_f64_mediumpath_v1,@function
        .size           $__internal_1_$__cuda_sm20_dsqrt_rn_f64_mediumpath_v1,($_Z24processMandelbrotElementPdS_S_S_S_S_S_S_S_Piidddddd$__internal_trig_reduction_slowpathd - $__internal_1_$__cuda_sm20_dsqrt_rn_f64_mediumpath_v1)
$__internal_1_$__cuda_sm20_dsqrt_rn_f64_mediumpath_v1:
[----:B------:R-:W-:Y:S01]  /*32c0*/  ISETP.GE.U32.AND P0, PT, R16, -0x3400000, PT ;  /* 0xfcc000001000780c */ /* 0x000fe20003f06070 */
[----:B------:R-:W-:Y:S01]  /*32d0*/  BSSY.RECONVERGENT B1, `(.L_x_45) ;  /* 0x0000024000017945 */ /* 0x000fe20003800200 */
[----:B------:R-:W-:-:S11]  /*32e0*/  IMAD.MOV.U32 R19, RZ, RZ, R29 ;  /* 0x000000ffff137224 */ /* 0x000fd600078e001d */
[----:B------:R-:W-:Y:S05]  /*32f0*/  @!P0 BRA `(.L_x_46) ;  /* 0x0000000000208947 */ /* 0x000fea0003800000 */
[----:B------:R-:W-:-:S10]  /*3300*/  DFMA.RM R18, R26, R18, R24 ;  /* 0x000000121a12722b */ /* 0x000fd40000004018 */
[----:B------:R-:W-:-:S05]  /*3310*/  IADD3 R16, P0, PT, R18, 0x1, RZ ;  /* 0x0000000112107810 */ /* 0x000fca0007f1e0ff */
[----:B------:R-:W-:-:S06]  /*3320*/  IMAD.X R17, RZ, RZ, R19, P0 ;  /* 0x000000ffff117224 */ /* 0x000fcc00000e0613 */
[----:B------:R-:W-:-:S08]  /*3330*/  DFMA.RP R22, -R18, R16, R22 ;  /* 0x000000101216722b */ /* 0x000fd00000008116 */
[----:B------:R-:W-:-:S06]  /*3340*/  DSETP.GT.AND P0, PT, R22, RZ, PT ;  /* 0x000000ff1600722a */ /* 0x000fcc0003f04000 */
[----:B------:R-:W-:Y:S02]  /*3350*/  FSEL R16, R16, R18, P0 ;  /* 0x0000001210107208 */ /* 0x000fe40000000000 */
[----:B------:R-:W-:Y:S01]  /*3360*/  FSEL R17, R17, R19, P0 ;  /* 0x0000001311117208 */ /* 0x000fe20000000000 */
[----:B------:R-:W-:Y:S06]  /*3370*/  BRA `(.L_x_47) ;  /* 0x0000000000647947 */ /* 0x000fec0003800000 */
.L_x_46:
[----:B------:R-:W-:-:S14]  /*3380*/  DSETP.NE.AND P0, PT, R22, RZ, PT ;  /* 0x000000ff1600722a */ /* 0x000fdc0003f05000 */
[----:B------:R-:W-:Y:S05]  /*3390*/  @!P0 BRA `(.L_x_48) ;  /* 0x0000000000588947 */ /* 0x000fea0003800000 */
[----:B------:R-:W-:-:S13]  /*33a0*/  ISETP.GE.AND P0, PT, R23, RZ, PT ;  /* 0x000000ff1700720c */ /* 0x000fda0003f06270 */
[----:B------:R-:W-:Y:S02]  /*33b0*/  @!P0 IMAD.MOV.U32 R16, RZ, RZ, 0x0 ;  /* 0x00000000ff108424 */ /* 0x000fe400078e00ff */
[----:B------:R-:W-:Y:S01]  /*33c0*/  @!P0 IMAD.MOV.U32 R17, RZ, RZ, -0x80000 ;  /* 0xfff80000ff118424 */ /* 0x000fe200078e00ff */
[----:B------:R-:W-:Y:S06]  /*33d0*/  @!P0 BRA `(.L_x_47) ;  /* 0x00000000004c8947 */ /* 0x000fec0003800000 */
[----:B------:R-:W-:-:S13]  /*33e0*/  ISETP.GT.AND P0, PT, R23, 0x7fefffff, PT ;  /* 0x7fefffff1700780c */ /* 0x000fda0003f04270 */
[----:B------:R-:W-:Y:S05]  /*33f0*/  @P0 BRA `(.L_x_48) ;  /* 0x0000000000400947 */ /* 0x000fea0003800000 */
[----:B------:R-:W-:Y:S01]  /*3400*/  DMUL R22, R22, 8.11296384146066816958e+31 ;  /* 0x4690000016167828 */ /* 0x000fe20000000000 */
[----:B------:R-:W-:Y:S02]  /*3410*/  IMAD.MOV.U32 R16, RZ, RZ, RZ ;  /* 0x000000ffff107224 */ /* 0x000fe400078e00ff */
[----:B------:R-:W-:Y:S02]  /*3420*/  IMAD.MOV.U32 R24, RZ, RZ, 0x0 ;  /* 0x00000000ff187424 */ /* 0x000fe400078e00ff */
[----:B------:R-:W-:Y:S01]  /*3430*/  IMAD.MOV.U32 R25, RZ, RZ, 0x3fd80000 ;  /* 0x3fd80000ff197424 */ /* 0x000fe200078e00ff */
[----:B------:R-:W0:Y:S02]  /*3440*/  MUFU.RSQ64H R17, R23 ;  /* 0x0000001700117308 */ /* 0x000e240000001c00 */
[----:B0-----:R-:W-:-:S08]  /*3450*/  DMUL R18, R16, R16 ;  /* 0x0000001010127228 */ /* 0x001fd00000000000 */
[----:B------:R-:W-:-:S08]  /*3460*/  DFMA R18, R22, -R18, 1 ;  /* 0x3ff000001612742b */ /* 0x000fd00000000812 */
[----:B------:R-:W-:Y:S02]  /*3470*/  DFMA R24, R18, R24, 0.5 ;  /* 0x3fe000001218742b */ /* 0x000fe40000000018 */
[----:B------:R-:W-:-:S08]  /*3480*/  DMUL R18, R16, R18 ;  /* 0x0000001210127228 */ /* 0x000fd00000000000 */
[----:B------:R-:W-:-:S08]  /*3490*/  DFMA R18, R24, R18, R16 ;  /* 0x000000121812722b */ /* 0x000fd00000000010 */
[----:B------:R-:W-:Y:S02]  /*34a0*/  DMUL R16, R22, R18 ;  /* 0x0000001216107228 */ /* 0x000fe40000000000 */
[----:B------:R-:W-:-:S06]  /*34b0*/  VIADD R19, R19, 0xfff00000 ;  /* 0xfff0000013137836 */ /* 0x000fcc0000000000 */
[----:B------:R-:W-:-:S08]  /*34c0*/  DFMA R24, R16, -R16, R22 ;  /* 0x800000101018722b */ /* 0x000fd00000000016 */
[----:B------:R-:W-:-:S10]  /*34d0*/  DFMA R16, R18, R24, R16 ;  /* 0x000000181210722b */ /* 0x000fd40000000010 */
[----:B------:R-:W-:Y:S01]  /*34e0*/  VIADD R17, R17, 0xfcb00000 ;  /* 0xfcb0000011117836 */ /* 0x000fe20000000000 */
[----:B------:R-:W-:Y:S06]  /*34f0*/  BRA `(.L_x_47) ;  /* 0x0000000000047947 */ /* 0x000fec0003800000 */
.L_x_48:
[----:B------:R-:W-:-:S11]  /*3500*/  DADD R16, R22, R22 ;  /* 0x0000000016107229 */ /* 0x000fd60000000016 */
.L_x_47:
[----:B------:R-:W-:Y:S05]  /*3510*/  BSYNC.RECONVERGENT B1 ;  /* 0x0000000000017941 */ /* 0x000fea0003800200 */
.L_x_45:
[----:B------:R-:W-:-:S04]  /*3520*/  IMAD.MOV.U32 R3, RZ, RZ, 0x0 ;  /* 0x00000000ff037424 */ /* 0x000fc800078e00ff */
[----:B------:R-:W-:Y:S05]  /*3530*/  RET.REL.NODEC R2 `(_Z24processMandelbrotElementPdS_S_S_S_S_S_S_S_Piidddddd) ;  /* 0xffffffc802b07950 */ /* 0x000fea0003c3ffff */
        .type           $_Z24processMandelbrotElementPdS_S_S_S_S_S_S_S_Piidddddd$__internal_trig_reduction_slowpathd,@function
        .size           $_Z24processMandelbrotElementPdS_S_S_S_S_S_S_S_Piidddddd$__internal_trig_reduction_slowpathd,(.L_x_59 - $_Z24processMandelbrotElementPdS_S_S_S_S_S_S_S_Piidddddd$__internal_trig_reduction_slowpathd)
$_Z24processMandelbrotElementPdS_S_S_S_S_S_S_S_Piidddddd$__internal_trig_reduction_slowpathd:
[----:B------:R-:W-:Y:S01]  /*3540*/  SHF.R.U32.HI R41, RZ, 0x14, R31 ;  /* 0x00000014ff297819 */ /* 0x000fe2000001161f */
[----:B------:R-:W-:-:S03]  /*3550*/  IMAD.MOV.U32 R2, RZ, RZ, RZ ;  /* 0x000000ffff027224 */ /* 0x000fc600078e00ff */
[----:B------:R-:W-:-:S04]  /*3560*/  LOP3.LUT R3, R41, 0x7ff, RZ, 0xc0, !PT ;  /* 0x000007ff29037812 */ /* 0x000fc800078ec0ff */
[----:B------:R-:W-:-:S13]  /*3570*/  ISETP.NE.AND P1, PT, R3, 0x7ff, PT ;  /* 0x000007ff0300780c */ /* 0x000fda0003f25270 */
[----:B------:R-:W-:Y:S05]  /*3580*/  @!P1 BRA `(.L_x_49) ;  /* 0x0000000800749947 */ /* 0x000fea0003800000 */
[----:B------:R-:W-:Y:S01]  /*3590*/  VIADD R3, R3, 0xfffffc00 ;  /* 0xfffffc0003037836 */ /* 0x000fe20000000000 */
[----:B------:R-:W-:Y:S01]  /*35a0*/  BSSY.RECONVERGENT B0, `(.L_x_50) ;  /* 0x0000037000007945 */ /* 0x000fe20003800200 */
[----:B------:R-:W-:-:S03]  /*35b0*/  CS2R R44, SRZ ;  /* 0x00000000002c7805 */ /* 0x000fc6000001ff00 */
[----:B------:R-:W-:Y:S02]  /*35c0*/  SHF.R.U32.HI R20, RZ, 0x6, R3 ;  /* 0x00000006ff147819 */ /* 0x000fe40000011603 */
[----:B------:R-:W-:Y:S02]  /*35d0*/  ISETP.GE.U32.AND P1, PT, R3, 0x80, PT ;  /* 0x000000800300780c */ /* 0x000fe40003f26070 */
[C---:B------:R-:W-:Y:S02]  /*35e0*/  IADD3 R3, PT, PT, -R20.reuse, 0x13, RZ ;  /* 0x0000001314037810 */ /* 0x040fe40007ffe1ff */
[----:B------:R-:W-:Y:S02]  /*35f0*/  IADD3 R2, PT, PT, -R20, 0xf, RZ ;  /* 0x0000000f14027810 */ /* 0x000fe40007ffe1ff */
[----:B------:R-:W-:-:S04]  /*3600*/  SEL R3, R3, 0x12, P1 ;  /* 0x0000001203037807 */ /* 0x000fc80000800000 */
[----:B------:R-:W-:-:S13]  /*3610*/  ISETP.GE.AND P1, PT, R2, R3, PT ;  /* 0x000000030200720c */ /* 0x000fda0003f26270 */
[----:B------:R-:W-:Y:S05]  /*3620*/  @P1 BRA `(.L_x_51) ;  /* 0x0000000000b81947 */ /* 0x000fea0003800000 */
[----:B------:R-:W0:Y:S01]  /*3630*/  LDC.64 R28, c[0x0][0x358] ;  /* 0x0000d600ff1c7b82 */ /* 0x000e220000000a00 */
[C---:B------:R-:W-:Y:S01]  /*3640*/  SHF.L.U64.HI R22, R26.reuse, 0xb, R31 ;  /* 0x0000000b1a167819 */ /* 0x040fe2000001021f */
[----:B------:R-:W-:Y:S01]  /*3650*/  BSSY.RECONVERGENT B1, `(.L_x_52) ;  /* 0x0000025000017945 */ /* 0x000fe20003800200 */
[----:B------:R-:W-:Y:S01]  /*3660*/  IADD3 R20, PT, PT, RZ, -R20, -R3 ;  /* 0x80000014ff147210 */ /* 0x000fe20007ffe803 */
[----:B------:R-:W-:Y:S01]  /*3670*/  IMAD.SHL.U32 R3, R26, 0x800, RZ ;  /* 0x000008001a037824 */ /* 0x000fe200078e00ff */
[----:B------:R-:W-:Y:S01]  /*3680*/  CS2R R44, SRZ ;  /* 0x00000000002c7805 */ /* 0x000fe2000001ff00 */
[----:B------:R-:W-:Y:S01]  /*3690*/  IMAD.MOV.U32 R21, RZ, RZ, RZ ;  /* 0x000000ffff157224 */ /* 0x000fe200078e00ff */
[----:B------:R-:W-:-:S07]  /*36a0*/  LOP3.LUT R22, R22, 0x80000000, RZ, 0xfc, !PT ;  /* 0x8000000016167812 */ /* 0x000fce00078efcff */
.L_x_53:
[----:B------:R-:W1:Y:S01]  /*36b0*/  LDC.64 R24, c[0x4][RZ] ;  /* 0x01000000ff187b82 */ /* 0x000e620000000a00 */
[----:B0-----:R-:W-:Y:S02]  /*36c0*/  R2UR UR6, R28 ;  /* 0x000000001c0672ca */ /* 0x001fe400000e0000 */
[----:B------:R-:W-:Y:S01]  /*36d0*/  R2UR UR7, R29 ;  /* 0x000000001d0772ca */ /* 0x000fe200000e0000 */
[----:B-1----:R-:W-:-:S12]  /*36e0*/  IMAD.WIDE R46, R2, 0x8, R24 ;  /* 0x00000008022e7825 */ /* 0x002fd800078e0218 */
[----:B------:R-:W2:Y:S01]  /*36f0*/  LDG.E.64.CONSTANT R46, desc[UR6][R46.64] ;  /* 0x000000062e2e7981 */ /* 0x000ea2000c1e9b00 */
[----:B------:R-:W-:Y:S02]  /*3700*/  IMAD.MOV.U32 R26, RZ, RZ, R44 ;  /* 0x000000ffff1a7224 */ /* 0x000fe400078e002c */
[----:B------:R-:W-:Y:S02]  /*3710*/  IMAD.MOV.U32 R27, RZ, RZ, R45 ;  /* 0x000000ffff1b7224 */ /* 0x000fe400078e002d */
[----:B------:R-:W-:Y:S02]  /*3720*/  VIADD R20, R20, 0x1 ;  /* 0x0000000114147836 */ /* 0x000fe40000000000 */
[----:B------:R-:W-:Y:S02]  /*3730*/  VIADD R2, R2, 0x1 ;  /* 0x0000000102027836 */ /* 0x000fe40000000000 */
[----:B--2---:R-:W-:-:S04]  /*3740*/  IMAD.WIDE.U32 R26, P3, R46, R3, R26 ;  /* 0x000000032e1a7225 */ /* 0x004fc8000786001a */
[-C--:B------:R-:W-:Y:S02]  /*3750*/  IMAD R23, R46, R22.reuse, RZ ;  /* 0x000000162e177224 */ /* 0x080fe400078e02ff */
[----:B------:R-:W-:Y:S02]  /*3760*/  IMAD R24, R47, R3, RZ ;  /* 0x000000032f187224 */ /* 0x000fe400078e02ff */
[----:B------:R-:W-:Y:S01]  /*3770*/  IMAD.MOV.U32 R44, RZ, RZ, R26 ;  /* 0x000000ffff2c7224 */ /* 0x000fe200078e001a */
[----:B------:R-:W-:Y:S01]  /*3780*/  IADD3 R23, P1, PT, R23, R27, RZ ;  /* 0x0000001b17177210 */ /* 0x000fe20007f3e0ff */
[CC--:B------:R-:W-:Y:S02]  /*3790*/  IMAD R26, R47.reuse, R22.reuse, RZ ;  /* 0x000000162f1a7224 */ /* 0x0c0fe400078e02ff */
[----:B------:R-:W-:Y:S01]  /*37a0*/  IMAD.HI.U32 R25, R47, R22, RZ ;  /* 0x000000162f197227 */ /* 0x000fe200078e00ff */
[----:B------:R-:W-:-:S03]  /*37b0*/  IADD3 R45, P2, PT, R24, R23, RZ ;  /* 0x00000017182d7210 */ /* 0x000fc60007f5e0ff */
[----:B------:R-:W-:-:S04]  /*37c0*/  IMAD.HI.U32 R24, R46, R22, RZ ;  /* 0x000000162e187227 */ /* 0x000fc800078e00ff */
[----:B------:R-:W-:-:S04]  /*37d0*/  IMAD.HI.U32 R23, R47, R3, RZ ;  /* 0x000000032f177227 */ /* 0x000fc800078e00ff */
[----:B------:R-:W-:Y:S02]  /*37e0*/  IMAD.X R24, RZ, RZ, R24, P3 ;  /* 0x000000ffff187224 */ /* 0x000fe400018e0618 */
[C---:B------:R-:W-:Y:S02]  /*37f0*/  IMAD R27, R21.reuse, 0x8, R1 ;  /* 0x00000008151b7824 */ /* 0x040fe400078e0201 */
[----:B------:R-:W-:Y:S01]  /*3800*/  VIADD R21, R21, 0x1 ;  /* 0x0000000115157836 */ /* 0x000fe20000000000 */
[----:B------:R-:W-:Y:S02]  /*3810*/  IADD3.X R23, P1, PT, R23, R24, RZ, P1, !PT ;  /* 0x0000001817177210 */ /* 0x000fe40000f3e4ff */
[----:B------:R0:W-:Y:S02]  /*3820*/  STL.64 [R27], R44 ;  /* 0x0000002c1b007387 */ /* 0x0001e40000100a00 */
[----:B------:R-:W-:Y:S01]  /*3830*/  IADD3.X R26, P2, PT, R26, R23, RZ, P2, !PT ;  /* 0x000000171a1a7210 */ /* 0x000fe2000175e4ff */
[----:B------:R-:W-:Y:S01]  /*3840*/  IMAD.X R23, RZ, RZ, R25, P1 ;  /* 0x000000ffff177224 */ /* 0x000fe200008e0619 */
[----:B------:R-:W-:-:S03]  /*3850*/  ISETP.NE.AND P1, PT, R20, -0xf, PT ;  /* 0xfffffff11400780c */ /* 0x000fc60003f25270 */
[----:B------:R-:W-:Y:S02]  /*3860*/  IMAD.X R23, RZ, RZ, R23, P2 ;  /* 0x000000ffff177224 */ /* 0x000fe400010e0617 */
[----:B0-----:R-:W-:Y:S02]  /*3870*/  IMAD.MOV.U32 R44, RZ, RZ, R26 ;  /* 0x000000ffff2c7224 */ /* 0x001fe400078e001a */
[----:B------:R-:W-:-:S06]  /*3880*/  IMAD.MOV.U32 R45, RZ, RZ, R23 ;  /* 0x000000ffff2d7224 */ /* 0x000fcc00078e0017 */
[----:B------:R-:W-:Y:S05]  /*3890*/  @P1 BRA `(.L_x_53) ;  /* 0xfffffffc00841947 */ /* 0x000fea000383ffff */
[----:B------:R-:W-:Y:S05]  /*38a0*/  BSYNC.RECONVERGENT B1 ;  /* 0x0000000000017941 */ /* 0x000fea0003800200 */
.L_x_52:
[----:B------:R-:W-:-:S05]  /*38b0*/  LOP3.LUT R3, R41, 0x7ff, RZ, 0xc0, !PT ;  /* 0x000007ff29037812 */ /* 0x000fca00078ec0ff */
[----:B------:R-:W-:-:S05]  /*38c0*/  VIADD R3, R3, 0xfffffc00 ;  /* 0xfffffc0003037836 */ /* 0x000fca0000000000 */
[----:B------:R-:W-:Y:S02]  /*38d0*/  SHF.R.U32.HI R2, RZ, 0x6, R3 ;  /* 0x00000006ff027819 */ /* 0x000fe40000011603 */
[----:B------:R-:W-:Y:S02]  /*38e0*/  ISETP.GE.U32.AND P1, PT, R3, 0x80, PT ;  /* 0x000000800300780c */ /* 0x000fe40003f26070 */
[----:B------:R-:W-:-:S04]  /*38f0*/  IADD3 R2, PT, PT, -R2, 0x13, RZ ;  /* 0x0000001302027810 */ /* 0x000fc80007ffe1ff */
[----:B------:R-:W-:-:S07]  /*3900*/  SEL R2, R2, 0x12, P1 ;  /* 0x0000001202027807 */ /* 0x000fce0000800000 */
.L_x_51:
[----:B------:R-:W-:Y:S05]  /*3910*/  BSYNC.RECONVERGENT B0 ;  /* 0x0000000000007941 */ /* 0x000fea0003800200 */
.L_x_50:
[C---:B------:R-:W-:Y:S02]  /*3920*/  LOP3.LUT R3, R41.reuse, 0x7ff, RZ, 0xc0, !PT ;  /* 0x000007ff29037812 */ /* 0x040fe400078ec0ff */
[----:B------:R-:W-:-:S03]  /*3930*/  LOP3.LUT P1, R41, R41, 0x3f, RZ, 0xc0, !PT ;  /* 0x0000003f29297812 */ /* 0x000fc6000782c0ff */
[----:B------:R-:W-:-:S05]  /*3940*/  VIADD R3, R3, 0xfffffc00 ;  /* 0xfffffc0003037836 */ /* 0x000fca0000000000 */
[----:B------:R-:W-:-:S05]  /*3950*/  SHF.R.U32.HI R3, RZ, 0x6, R3 ;  /* 0x00000006ff037819 */ /* 0x000fca0000011603 */
[----:B------:R-:W-:-:S04]  /*3960*/  IMAD.IADD R2, R3, 0x1, R2 ;  /* 0x0000000103027824 */ /* 0x000fc800078e0202 */
[----:B------:R-:W-:-:S05]  /*3970*/  IMAD.U32 R28, R2, 0x8, R1 ;  /* 0x00000008021c7824 */ /* 0x000fca00078e0001 */
[----:B------:R0:W-:Y:S04]  /*3980*/  STL.64 [R28+-0x78], R44 ;  /* 0xffff882c1c007387 */ /* 0x0001e80000100a00 */
[----:B------:R-:W2:Y:S04]  /*3990*/  @P1 LDL.64 R22, [R1+0x8] ;  /* 0x0000080001161983 */ /* 0x000ea80000100a00 */
[----:B------:R-:W3:Y:S04]  /*39a0*/  LDL.64 R20, [R1+0x10] ;  /* 0x0000100001147983 */ /* 0x000ee80000100a00 */
[----:B------:R-:W4:Y:S01]  /*39b0*/  LDL.64 R2, [R1+0x18] ;  /* 0x0000180001027983 */ /* 0x000f220000100a00 */
[----:B------:R-:W-:Y:S01]  /*39c0*/  BSSY.RECONVERGENT B0, `(.L_x_54) ;  /* 0x0000035000007945 */ /* 0x000fe20003800200 */
[----:B--2---:R-:W-:-:S02]  /*39d0*/  @P1 SHF.R.U64 R27, R22, 0x1, R23 ;  /* 0x00000001161b1819 */ /* 0x004fc40000001217 */
[----:B------:R-:W-:Y:S02]  /*39e0*/  @P1 SHF.R.U32.HI R29, RZ, 0x1, R23 ;  /* 0x00000001ff1d1819 */ /* 0x000fe40000011617 */
[----:B------:R-:W-:Y:S02]  /*39f0*/  @P1 LOP3.LUT R22, R41, 0x3f, RZ, 0x3c, !PT ;  /* 0x0000003f29161812 */ /* 0x000fe400078e3cff */
[--C-:B---3--:R-:W-:Y:S02]  /*3a00*/  @P1 SHF.R.U32.HI R23, RZ, 0x1, R21.reuse ;  /* 0x00000001ff171819 */ /* 0x108fe40000011615 */
[C---:B------:R-:W-:Y:S02]  /*3a10*/  @P1 SHF.R.U64 R24, R20.reuse, 0x1, R21 ;  /* 0x0000000114181819 */ /* 0x040fe40000001215 */
[----:B------:R-:W-:Y:S02]  /*3a20*/  @P1 SHF.L.U32 R26, R20, R41, RZ ;  /* 0x00000029141a1219 */ /* 0x000fe400000006ff */
[----:B------:R-:W-:-:S02]  /*3a30*/  @P1 SHF.R.U64 R27, R27, R22, R29 ;  /* 0x000000161b1b1219 */ /* 0x000fc4000000121d */
[-C--:B------:R-:W-:Y:S02]  /*3a40*/  @P1 SHF.L.U64.HI R25, R20, R41.reuse, R21 ;  /* 0x0000002914191219 */ /* 0x080fe40000010215 */
[-C--:B0-----:R-:W-:Y:S02]  /*3a50*/  @P1 SHF.R.U32.HI R28, RZ, R22.reuse, R29 ;  /* 0x00000016ff1c1219 */ /* 0x081fe4000001161d */
[----:B----4-:R-:W-:Y:S02]  /*3a60*/  @P1 SHF.L.U32 R29, R2, R41, RZ ;  /* 0x00000029021d1219 */ /* 0x010fe400000006ff */
[----:B------:R-:W-:Y:S02]  /*3a70*/  @P1 SHF.R.U64 R24, R24, R22, R23 ;  /* 0x0000001618181219 */ /* 0x000fe40000001217 */
[----:B------:R-:W-:Y:S02]  /*3a80*/  @P1 LOP3.LUT R20, R26, R27, RZ, 0xfc, !PT ;  /* 0x0000001b1a141212 */ /* 0x000fe400078efcff */
[----:B------:R-:W-:-:S02]  /*3a90*/  @P1 LOP3.LUT R21, R25, R28, RZ, 0xfc, !PT ;  /* 0x0000001c19151212 */ /* 0x000fc400078efcff */
[----:B------:R-:W-:Y:S02]  /*3aa0*/  @P1 SHF.L.U64.HI R41, R2, R41, R3 ;  /* 0x0000002902291219 */ /* 0x000fe40000010203 */
[----:B------:R-:W-:Y:S02]  /*3ab0*/  @P1 LOP3.LUT R2, R29, R24, RZ, 0xfc, !PT ;  /* 0x000000181d021212 */ /* 0x000fe400078efcff */
[----:B------:R-:W-:Y:S01]  /*3ac0*/  @P1 SHF.R.U32.HI R24, RZ, R22, R23 ;  /* 0x00000016ff181219 */ /* 0x000fe20000011617 */
[C---:B------:R-:W-:Y:S01]  /*3ad0*/  IMAD.SHL.U32 R22, R20.reuse, 0x4, RZ ;  /* 0x0000000414167824 */ /* 0x040fe200078e00ff */
[----:B------:R-:W-:Y:S02]  /*3ae0*/  SHF.L.U64.HI R20, R20, 0x2, R21 ;  /* 0x0000000214147819 */ /* 0x000fe40000010215 */
[----:B------:R-:W-:Y:S02]  /*3af0*/  @P1 LOP3.LUT R3, R41, R24, RZ, 0xfc, !PT ;  /* 0x0000001829031212 */ /* 0x000fe400078efcff */
[----:B------:R-:W-:-:S02]  /*3b00*/  SHF.L.W.U32.HI R21, R21, 0x2, R2 ;  /* 0x0000000215157819 */ /* 0x000fc40000010e02 */
[----:B------:R-:W-:Y:S02]  /*3b10*/  IADD3 RZ, P1, PT, RZ, -R22, RZ ;  /* 0x80000016ffff7210 */ /* 0x000fe40007f3e0ff */
[----:B------:R-:W-:Y:S02]  /*3b20*/  LOP3.LUT R25, RZ, R20, RZ, 0x33, !PT ;  /* 0x00000014ff197212 */ /* 0x000fe400078e33ff */
[----:B------:R-:W-:Y:S02]  /*3b30*/  SHF.L.W.U32.HI R2, R2, 0x2, R3 ;  /* 0x0000000202027819 */ /* 0x000fe40000010e03 */
[----:B------:R-:W-:Y:S02]  /*3b40*/  LOP3.LUT R24, RZ, R21, RZ, 0x33, !PT ;  /* 0x00000015ff187212 */ /* 0x000fe400078e33ff */
[----:B------:R-:W-:Y:S02]  /*3b50*/  IADD3.X R25, P1, PT, RZ, R25, RZ, P1, !PT ;  /* 0x00000019ff197210 */ /* 0x000fe40000f3e4ff */
[----:B------:R-:W-:-:S02]  /*3b60*/  LOP3.LUT R23, RZ, R2, RZ, 0x33, !PT ;  /* 0x00000002ff177212 */ /* 0x000fc400078e33ff */
[----:B------:R-:W-:Y:S02]  /*3b70*/  IADD3.X R24, P2, PT, RZ, R24, RZ, P1, !PT ;  /* 0x00000018ff187210 */ /* 0x000fe40000f5e4ff */
[----:B------:R-:W-:-:S03]  /*3b80*/  ISETP.GT.U32.AND P3, PT, R21, -0x1, PT ;  /* 0xffffffff1500780c */ /* 0x000fc60003f64070 */
[----:B------:R-:W-:Y:S01]  /*3b90*/  IMAD.X R23, RZ, RZ, R23, P2 ;  /* 0x000000ffff177224 */ /* 0x000fe200010e0617 */
[----:B------:R-:W-:-:S04]  /*3ba0*/  ISETP.GT.AND.EX P1, PT, R2, -0x1, PT, P3 ;  /* 0xffffffff0200780c */ /* 0x000fc80003f24330 */
[----:B------:R-:W-:Y:S02]  /*3bb0*/  SEL R23, R2, R23, P1 ;  /* 0x0000001702177207 */ /* 0x000fe40000800000 */
[----:B------:R-:W-:Y:S02]  /*3bc0*/  SEL R24, R21, R24, P1 ;  /* 0x0000001815187207 */ /* 0x000fe40000800000 */
[----:B------:R-:W-:Y:S02]  /*3bd0*/  ISETP.NE.U32.AND P2, PT, R23, RZ, PT ;  /* 0x000000ff1700720c */ /* 0x000fe40003f45070 */
[----:B------:R-:W-:Y:S02]  /*3be0*/  SEL R27, R20, R25, P1 ;  /* 0x00000019141b7207 */ /* 0x000fe40000800000 */
[----:B------:R-:W-:Y:S01]  /*3bf0*/  SEL R28, R24, R23, !P2 ;  /* 0x00000017181c7207 */ /* 0x000fe20005000000 */
[----:B------:R-:W-:-:S03]  /*3c00*/  @!P1 IMAD.MOV R22, RZ, RZ, -R22 ;  /* 0x000000ffff169224 */ /* 0x000fc600078e0a16 */
[----:B------:R-:W0:Y:S02]  /*3c10*/  FLO.U32 R21, R28 ;  /* 0x0000001c00157300 */ /* 0x000e2400000e0000 */
[C---:B0-----:R-:W-:Y:S02]  /*3c20*/  IADD3 R26, PT, PT, -R21.reuse, 0x1f, RZ ;  /* 0x0000001f151a7810 */ /* 0x041fe40007ffe1ff */
[----:B------:R-:W-:-:S03]  /*3c30*/  IADD3 R21, PT, PT, -R21, 0x3f, RZ ;  /* 0x0000003f15157810 */ /* 0x000fc60007ffe1ff */
[----:B------:R-:W-:-:S05]  /*3c40*/  @P2 IMAD.MOV R21, RZ, RZ, R26 ;  /* 0x000000ffff152224 */ /* 0x000fca00078e021a */
[----:B------:R-:W-:-:S13]  /*3c50*/  ISETP.NE.AND P2, PT, R21, RZ, PT ;  /* 0x000000ff1500720c */ /* 0x000fda0003f45270 */
[----:B------:R-:W-:Y:S05]  /*3c60*/  @!P2 BRA `(.L_x_55) ;  /* 0x000000000028a947 */ /* 0x000fea0003800000 */
[C---:B------:R-:W-:Y:S02]  /*3c70*/  LOP3.LUT R25, R21.reuse, 0x3f, RZ, 0xc0, !PT ;  /* 0x0000003f15197812 */ /* 0x040fe400078ec0ff */
[--C-:B------:R-:W-:Y:S02]  /*3c80*/  SHF.R.U64 R22, R22, 0x1, R27.reuse ;  /* 0x0000000116167819 */ /* 0x100fe4000000121b */
[----:B------:R-:W-:Y:S02]  /*3c90*/  SHF.R.U32.HI R27, RZ, 0x1, R27 ;  /* 0x00000001ff1b7819 */ /* 0x000fe4000001161b */
[----:B------:R-:W-:Y:S02]  /*3ca0*/  LOP3.LUT R20, R21, 0x3f, RZ, 0xc, !PT ;  /* 0x0000003f15147812 */ /* 0x000fe400078e0cff */
[CC--:B------:R-:W-:Y:S02]  /*3cb0*/  SHF.L.U64.HI R23, R24.reuse, R25.reuse, R23 ;  /* 0x0000001918177219 */ /* 0x0c0fe40000010217 */
[----:B------:R-:W-:-:S02]  /*3cc0*/  SHF.L.U32 R24, R24, R25, RZ ;  /* 0x0000001918187219 */ /* 0x000fc400000006ff */
[-CC-:B------:R-:W-:Y:S02]  /*3cd0*/  SHF.R.U64 R25, R22, R20.reuse, R27.reuse ;  /* 0x0000001416197219 */ /* 0x180fe4000000121b */
[----:B------:R-:W-:Y:S02]  /*3ce0*/  SHF.R.U32.HI R20, RZ, R20, R27 ;  /* 0x00000014ff147219 */ /* 0x000fe4000001161b */
[----:B------:R-:W-:Y:S02]  /*3cf0*/  LOP3.LUT R24, R24, R25, RZ, 0xfc, !PT ;  /* 0x0000001918187212 */ /* 0x000fe400078efcff */
[----:B------:R-:W-:-:S07]  /*3d00*/  LOP3.LUT R23, R23, R20, RZ, 0xfc, !PT ;  /* 0x0000001417177212 */ /* 0x000fce00078efcff */
.L_x_55:
[----:B------:R-:W-:Y:S05]  /*3d10*/  BSYNC.RECONVERGENT B0 ;  /* 0x0000000000007941 */ /* 0x000fea0003800200 */
.L_x_54:
[----:B------:R-:W-:Y:S01]  /*3d20*/  IMAD.WIDE.U32 R28, R24, 0x2168c235, RZ ;  /* 0x2168c235181c7825 */ /* 0x000fe200078e00ff */
[----:B------:R-:W-:-:S03]  /*3d30*/  SHF.R.U32.HI R3, RZ, 0x1e, R3 ;  /* 0x0000001eff037819 */ /* 0x000fc60000011603 */
[----:B------:R-:W-:Y:S01]  /*3d40*/  IMAD.MOV.U32 R26, RZ, RZ, R29 ;  /* 0x000000ffff1a7224 */ /* 0x000fe200078e001d */
[----:B------:R-:W-:Y:S01]  /*3d50*/  IADD3 RZ, P2, PT, R28, R28, RZ ;  /* 0x0000001c1cff7210 */ /* 0x000fe20007f5e0ff */
[----:B------:R-:W-:Y:S01]  /*3d60*/  IMAD.MOV.U32 R27, RZ, RZ, RZ ;  /* 0x000000ffff1b7224 */ /* 0x000fe200078e00ff */
[----:B------:R-:W-:Y:S01]  /*3d70*/  LEA.HI R2, R2, R3, RZ, 0x1 ;  /* 0x0000000302027211 */ /* 0x000fe200078f08ff */
[----:B------:R-:W-:-:S04]  /*3d80*/  IMAD.HI.U32 R20, R23, -0x36f0255e, RZ ;  /* 0xc90fdaa217147827 */ /* 0x000fc800078e00ff */
[----:B------:R-:W-:-:S04]  /*3d90*/  IMAD.WIDE.U32 R26, R24, -0x36f0255e, R26 ;  /* 0xc90fdaa2181a7825 */ /* 0x000fc800078e001a */
[C---:B------:R-:W-:Y:S02]  /*3da0*/  IMAD R25, R23.reuse, -0x36f0255e, RZ ;  /* 0xc90fdaa217197824 */ /* 0x040fe400078e02ff */
[----:B------:R-:W-:-:S04]  /*3db0*/  IMAD.WIDE.U32 R26, P3, R23, 0x2168c235, R26 ;  /* 0x2168c235171a7825 */ /* 0x000fc8000786001a */
[----:B------:R-:W-:Y:S01]  /*3dc0*/  IMAD.X R20, RZ, RZ, R20, P3 ;  /* 0x000000ffff147224 */ /* 0x000fe200018e0614 */
[----:B------:R-:W-:Y:S02]  /*3dd0*/  IADD3 R25, P3, PT, R25, R27, RZ ;  /* 0x0000001b19197210 */ /* 0x000fe40007f7e0ff */
[----:B------:R-:W-:Y:S02]  /*3de0*/  IADD3.X RZ, P2, PT, R26, R26, RZ, P2, !PT ;  /* 0x0000001a1aff7210 */ /* 0x000fe4000175e4ff */
[C---:B------:R-:W-:Y:S01]  /*3df0*/  ISETP.GT.U32.AND P4, PT, R25.reuse, RZ, PT ;  /* 0x000000ff1900720c */ /* 0x040fe20003f84070 */
[----:B------:R-:W-:Y:S01]  /*3e00*/  IMAD.X R23, RZ, RZ, R20, P3 ;  /* 0x000000ffff177224 */ /* 0x000fe200018e0614 */
[----:B------:R-:W-:-:S04]  /*3e10*/  IADD3.X R22, P3, PT, R25, R25, RZ, P2, !PT ;  /* 0x0000001919167210 */ /* 0x000fc8000177e4ff */
[C---:B------:R-:W-:Y:S01]  /*3e20*/  ISETP.GT.AND.EX P2, PT, R23.reuse, RZ, PT, P4 ;  /* 0x000000ff1700720c */ /* 0x040fe20003f44340 */
[----:B------:R-:W-:-:S03]  /*3e30*/  IMAD.X R20, R23, 0x1, R23, P3 ;  /* 0x0000000117147824 */ /* 0x000fc600018e0617 */
[----:B------:R-:W-:Y:S02]  /*3e40*/  SEL R22, R22, R25, P2 ;  /* 0x0000001916167207 */ /* 0x000fe40001000000 */
[----:B------:R-:W-:Y:S02]  /*3e50*/  SEL R20, R20, R23, P2 ;  /* 0x0000001714147207 */ /* 0x000fe40001000000 */
[----:B------:R-:W-:-:S05]  /*3e60*/  IADD3 R23, P3, PT, R22, 0x1, RZ ;  /* 0x0000000116177810 */ /* 0x000fca0007f7e0ff */
[----:B------:R-:W-:Y:S01]  /*3e70*/  IMAD.X R22, RZ, RZ, R20, P3 ;  /* 0x000000ffff167224 */ /* 0x000fe200018e0614 */
[----:B------:R-:W-:Y:S02]  /*3e80*/  SEL R20, RZ, 0xffffffff, !P2 ;  /* 0xffffffffff147807 */ /* 0x000fe40005000000 */
[----:B------:R-:W-:Y:S02]  /*3e90*/  LOP3.LUT P2, R24, R31, 0x80000000, RZ, 0xc0, !PT ;  /* 0x800000001f187812 */ /* 0x000fe4000784c0ff */
[----:B------:R-:W-:Y:S01]  /*3ea0*/  SHF.R.U64 R23, R23, 0xa, R22 ;  /* 0x0000000a17177819 */ /* 0x000fe20000001216 */
[----:B------:R-:W-:Y:S01]  /*3eb0*/  IMAD.IADD R20, R20, 0x1, -R21 ;  /* 0x0000000114147824 */ /* 0x000fe200078e0a15 */
[----:B------:R-:W-:Y:S02]  /*3ec0*/  @!P1 LOP3.LUT R24, R24, 0x80000000, RZ, 0x3c, !PT ;  /* 0x8000000018189812 */ /* 0x000fe400078e3cff */
[----:B------:R-:W-:Y:S01]  /*3ed0*/  IADD3 R23, P3, PT, R23, 0x1, RZ ;  /* 0x0000000117177810 */ /* 0x000fe20007f7e0ff */
[----:B------:R-:W-:-:S03]  /*3ee0*/  IMAD.SHL.U32 R20, R20, 0x100000, RZ ;  /* 0x0010000014147824 */ /* 0x000fc600078e00ff */
[----:B------:R-:W-:-:S03]  /*3ef0*/  LEA.HI.X R22, R22, RZ, RZ, 0x16, P3 ;  /* 0x000000ff16167211 */ /* 0x000fc600018fb4ff */
[----:B------:R-:W-:Y:S01]  /*3f00*/  @P2 IMAD.MOV R2, RZ, RZ, -R2 ;  /* 0x000000ffff022224 */ /* 0x000fe200078e0a02 */
[--C-:B------:R-:W-:Y:S02]  /*3f10*/  SHF.R.U64 R23, R23, 0x1, R22.reuse ;  /* 0x0000000117177819 */ /* 0x100fe40000001216 */
[----:B------:R-:W-:Y:S02]  /*3f20*/  SHF.R.U32.HI R21, RZ, 0x1, R22 ;  /* 0x00000001ff157819 */ /* 0x000fe40000011616 */
[----:B------:R-:W-:-:S04]  /*3f30*/  IADD3 R26, P3, P4, RZ, RZ, R23 ;  /* 0x000000ffff1a7210 */ /* 0x000fc80007c7e017 */
[----:B------:R-:W-:-:S04]  /*3f40*/  IADD3.X R21, PT, PT, R20, 0x3fe00000, R21, P3, P4 ;  /* 0x3fe0000014157810 */ /* 0x000fc80001fe8415 */
[----:B------:R-:W-:-:S07]  /*3f50*/  LOP3.LUT R31, R21, R24, RZ, 0xfc, !PT ;  /* 0x00000018151f7212 */ /* 0x000fce00078efcff */
.L_x_49:
[----:B------:R-:W-:Y:S02]  /*3f60*/  IMAD.MOV.U32 R27, RZ, RZ, R31 ;  /* 0x000000ffff1b7224 */ /* 0x000fe400078e001f */
[----:B------:R-:W-:-:S04]  /*3f70*/  IMAD.MOV.U32 R31, RZ, RZ, 0x0 ;  /* 0x00000000ff1f7424 */ /* 0x000fc800078e00ff */
[----:B------:R-:W-:Y:S05]  /*3f80*/  RET.REL.NODEC R30 `(_Z24processMandelbrotElementPdS_S_S_S_S_S_S_S_Piidddddd) ;  /* 0xffffffc01e1c7950 */ /* 0x000fea0003c3ffff */
.L_x_56:
[----:B------:R-:W-:-:S00]  /*3f90*/  BRA `(.L_x_56) ;  /* 0xfffffffc00fc7947 */ /* 0x000fc0000383ffff */
[----:B------:R-:W-:-:S00]  /*3fa0*/  NOP ;  /* 0x0000000000007918 */ /* 0x000fc00000000000 */
        /* <DEDUP_REMOVED lines=13> */
.L_x_59:


//--------------------- .nv.global.init           --------------------------
	.section	.nv.global.init,"aw",@progbits
	.align	16
.nv.global.init:
	.type		__cudart_sin_cos_coeffs,@object
	.size		__cudart_sin_cos_coeffs,(__cudart_i2opi_d - __cudart_sin_cos_coeffs)
__cudart_sin_cos_coeffs:
        /*0000*/ 	.byte	0x46, 0xd2, 0xb0, 0x2c, 0xf1, 0xe5, 0x5a, 0xbe, 0x92, 0xe3, 0xac, 0x69, 0xe3, 0x1d, 0xc7, 0x3e
        /*0010*/ 	.byte	0xa1, 0x62, 0xdb, 0x19, 0xa0, 0x01, 0x2a, 0xbf, 0x18, 0x08, 0x11, 0x11, 0x11, 0x11, 0x81, 0x3f
        /*0020*/ 	.byte	0x54, 0x55, 0x55, 0x55, 0x55, 0x55, 0xc5, 0xbf, 0x00, 0x00, 0x00, 0x00, 0x00, 0x00, 0x00, 0x00
        /*0030*/ 	.byte	0x00, 0x00, 0x00, 0x00, 0x00, 0x00, 0x00, 0x00, 0x64, 0x81, 0xfd, 0x20, 0x83, 0xff, 0xa8, 0xbd
        /*0040*/ 	.byte	0x28, 0x85, 0xef, 0xc1, 0xa7, 0xee, 0x21, 0x3e, 0xd9, 0xe6, 0x06, 0x8e, 0x4f, 0x7e, 0x92, 0xbe
        /*0050*/ 	.byte	0xe9, 0xbc, 0xdd, 0x19, 0xa0, 0x01, 0xfa, 0x3e, 0x47, 0x5d, 0xc1, 0x16, 0x6c, 0xc1, 0x56, 0xbf
        /*0060*/ 	.byte	0x51, 0x55, 0x55, 0x55, 0x55, 0x55, 0xa5, 0x3f, 0x00, 0x00, 0x00, 0x00, 0x00, 0x00, 0xe0, 0xbf
        /*0070*/ 	.byte	0x00, 0x00, 0x00, 0x00, 0x00, 0x00, 0xf0, 0x3f, 0x00, 0x00, 0x00, 0x00, 0x00, 0x00, 0x00, 0x00
	.type		__cudart_i2opi_d,@object
	.size		__cudart_i2opi_d,(.L_0 - __cudart_i2opi_d)
__cudart_i2opi_d:
        /* <DEDUP_REMOVED lines=9> */
.L_0:


//--------------------- .nv.shared.reserved.0     --------------------------
	.section	.nv.shared.reserved.0,"aw",@nobits
	.weak		__nv_reservedSMEM_offset_0_alias
	.size		__nv_reservedSMEM_offset_0_alias, 0, 64
	.other		__nv_reservedSMEM_offset_0_alias,@"STO_CUDA_RESERVED_SHARED STV_DEFAULT"
__nv_reservedSMEM_offset_0_alias:
	.zero		0
	.zero		64


//--------------------- .nv.constant0._Z24processMandelbrotElementPdS_S_S_S_S_S_S_S_Piidddddd --------------------------
	.section	.nv.constant0._Z24processMandelbrotElementPdS_S_S_S_S_S_S_S_Piidddddd,"a",@progbits
	.sectionflags	@""
	.align	4
.nv.constant0._Z24processMandelbrotElementPdS_S_S_S_S_S_S_S_Piidddddd:
	.zero		1032


//--------------------- SYMBOLS --------------------------

	.type		.nv.reservedSmem.offset0,@object
	.size		.nv.reservedSmem.offset0,0x4
